//
// Generated by NVIDIA NVVM Compiler
//
// Compiler Build ID: CL-36424714
// Cuda compilation tools, release 13.0, V13.0.88
// Based on NVVM 20.0.0
//

.version 9.0
.target sm_100
.address_size 64

	// .globl	_Z9four_condPiS_S_S_iiiPb

.visible .entry _Z9four_condPiS_S_S_iiiPb(
	.param .u64 .ptr .align 1 _Z9four_condPiS_S_S_iiiPb_param_0,
	.param .u64 .ptr .align 1 _Z9four_condPiS_S_S_iiiPb_param_1,
	.param .u64 .ptr .align 1 _Z9four_condPiS_S_S_iiiPb_param_2,
	.param .u64 .ptr .align 1 _Z9four_condPiS_S_S_iiiPb_param_3,
	.param .u32 _Z9four_condPiS_S_S_iiiPb_param_4,
	.param .u32 _Z9four_condPiS_S_S_iiiPb_param_5,
	.param .u32 _Z9four_condPiS_S_S_iiiPb_param_6,
	.param .u64 .ptr .align 1 _Z9four_condPiS_S_S_iiiPb_param_7
)
{
	.reg .pred 	%p<31>;
	.reg .b16 	%rs<2>;
	.reg .b32 	%r<26>;
	.reg .b64 	%rd<18>;

	ld.param.u64 	%rd1, [_Z9four_condPiS_S_S_iiiPb_param_0];
	ld.param.u64 	%rd2, [_Z9four_condPiS_S_S_iiiPb_param_1];
	ld.param.u64 	%rd3, [_Z9four_condPiS_S_S_iiiPb_param_2];
	ld.param.u64 	%rd4, [_Z9four_condPiS_S_S_iiiPb_param_3];
	ld.param.u32 	%r6, [_Z9four_condPiS_S_S_iiiPb_param_4];
	ld.param.u32 	%r7, [_Z9four_condPiS_S_S_iiiPb_param_5];
	ld.param.u32 	%r8, [_Z9four_condPiS_S_S_iiiPb_param_6];
	ld.param.u64 	%rd5, [_Z9four_condPiS_S_S_iiiPb_param_7];
	mov.u32 	%r9, %ctaid.x;
	shl.b32 	%r10, %r9, 8;
	mov.u32 	%r11, %tid.x;
	add.s32 	%r1, %r10, %r11;
	setp.ge.s32 	%p2, %r1, %r8;
	@%p2 bra 	$L__BB0_11;
	cvta.to.global.u64 	%rd6, %rd2;
	cvta.to.global.u64 	%rd7, %rd4;
	cvta.to.global.u64 	%rd8, %rd1;
	cvta.to.global.u64 	%rd9, %rd3;
	mul.wide.s32 	%rd10, %r1, 4;
	add.s64 	%rd11, %rd6, %rd10;
	ld.global.u32 	%r2, [%rd11];
	add.s64 	%rd12, %rd7, %rd10;
	ld.global.u32 	%r3, [%rd12];
	add.s64 	%rd13, %rd8, %rd10;
	ld.global.u32 	%r4, [%rd13];
	add.s64 	%rd14, %rd9, %rd10;
	ld.global.u32 	%r5, [%rd14];
	setp.ne.s32 	%p3, %r4, 1;
	@%p3 bra 	$L__BB0_3;
	setp.eq.s32 	%p10, %r2, 1;
	setp.eq.s32 	%p11, %r2, %r7;
	or.pred  	%p12, %p10, %p11;
	mov.pred 	%p30, 0;
	@%p12 bra 	$L__BB0_10;
	bra.uni 	$L__BB0_5;
$L__BB0_3:
	setp.ne.s32 	%p4, %r4, %r6;
	@%p4 bra 	$L__BB0_5;
	setp.eq.s32 	%p6, %r2, %r7;
	setp.eq.s32 	%p7, %r2, 1;
	or.pred  	%p8, %p6, %p7;
	mov.pred 	%p30, 0;
	@%p8 bra 	$L__BB0_10;
$L__BB0_5:
	setp.ne.s32 	%p13, %r5, 1;
	@%p13 bra 	$L__BB0_7;
	setp.eq.s32 	%p20, %r3, 1;
	setp.eq.s32 	%p21, %r3, %r7;
	or.pred  	%p22, %p20, %p21;
	mov.pred 	%p30, 0;
	@%p22 bra 	$L__BB0_10;
	bra.uni 	$L__BB0_9;
$L__BB0_7:
	setp.ne.s32 	%p14, %r5, %r6;
	@%p14 bra 	$L__BB0_9;
	setp.eq.s32 	%p16, %r3, %r7;
	setp.eq.s32 	%p17, %r3, 1;
	or.pred  	%p18, %p16, %p17;
	mov.pred 	%p30, 0;
	@%p18 bra 	$L__BB0_10;
$L__BB0_9:
	mov.pred 	%p30, -1;
$L__BB0_10:
	sub.s32 	%r12, %r2, %r3;
	abs.s32 	%r13, %r12;
	sub.s32 	%r14, %r4, %r5;
	abs.s32 	%r15, %r14;
	sub.s32 	%r16, %r13, %r15;
	abs.s32 	%r17, %r16;
	cvt.s64.s32 	%rd15, %r1;
	and.b32  	%r19, %r17, 1;
	setp.eq.b32 	%p24, %r19, 1;
	setp.gt.s32 	%p25, %r17, 1;
	and.pred  	%p26, %p25, %p24;
	sub.s32 	%r20, %r5, %r4;
	abs.s32 	%r21, %r20;
	min.s32 	%r22, %r21, %r13;
	shl.b32 	%r24, %r22, 1;
	add.s32 	%r25, %r17, 3;
	setp.ge.s32 	%p27, %r24, %r25;
	and.pred  	%p28, %p30, %p26;
	and.pred  	%p29, %p28, %p27;
	selp.u16 	%rs1, 1, 0, %p29;
	cvta.to.global.u64 	%rd16, %rd5;
	add.s64 	%rd17, %rd16, %rd15;
	st.global.u8 	[%rd17], %rs1;
$L__BB0_11:
	ret;

}
	// .globl	_Z4findPiS_S_S_S_S_S_S_S_S_S_S_iiiiPb
.visible .entry _Z4findPiS_S_S_S_S_S_S_S_S_S_S_iiiiPb(
	.param .u64 .ptr .align 1 _Z4findPiS_S_S_S_S_S_S_S_S_S_S_iiiiPb_param_0,
	.param .u64 .ptr .align 1 _Z4findPiS_S_S_S_S_S_S_S_S_S_S_iiiiPb_param_1,
	.param .u64 .ptr .align 1 _Z4findPiS_S_S_S_S_S_S_S_S_S_S_iiiiPb_param_2,
	.param .u64 .ptr .align 1 _Z4findPiS_S_S_S_S_S_S_S_S_S_S_iiiiPb_param_3,
	.param .u64 .ptr .align 1 _Z4findPiS_S_S_S_S_S_S_S_S_S_S_iiiiPb_param_4,
	.param .u64 .ptr .align 1 _Z4findPiS_S_S_S_S_S_S_S_S_S_S_iiiiPb_param_5,
	.param .u64 .ptr .align 1 _Z4findPiS_S_S_S_S_S_S_S_S_S_S_iiiiPb_param_6,
	.param .u64 .ptr .align 1 _Z4findPiS_S_S_S_S_S_S_S_S_S_S_iiiiPb_param_7,
	.param .u64 .ptr .align 1 _Z4findPiS_S_S_S_S_S_S_S_S_S_S_iiiiPb_param_8,
	.param .u64 .ptr .align 1 _Z4findPiS_S_S_S_S_S_S_S_S_S_S_iiiiPb_param_9,
	.param .u64 .ptr .align 1 _Z4findPiS_S_S_S_S_S_S_S_S_S_S_iiiiPb_param_10,
	.param .u64 .ptr .align 1 _Z4findPiS_S_S_S_S_S_S_S_S_S_S_iiiiPb_param_11,
	.param .u32 _Z4findPiS_S_S_S_S_S_S_S_S_S_S_iiiiPb_param_12,
	.param .u32 _Z4findPiS_S_S_S_S_S_S_S_S_S_S_iiiiPb_param_13,
	.param .u32 _Z4findPiS_S_S_S_S_S_S_S_S_S_S_iiiiPb_param_14,
	.param .u32 _Z4findPiS_S_S_S_S_S_S_S_S_S_S_iiiiPb_param_15,
	.param .u64 .ptr .align 1 _Z4findPiS_S_S_S_S_S_S_S_S_S_S_iiiiPb_param_16
)
{
	.local .align 16 .b8 	__local_depot1[1600];
	.reg .b64 	%SP;
	.reg .b64 	%SPL;
	.reg .pred 	%p<9>;
	.reg .b16 	%rs<7>;
	.reg .b32 	%r<110>;
	.reg .b64 	%rd<54>;

	mov.u64 	%SPL, __local_depot1;
	ld.param.u64 	%rd12, [_Z4findPiS_S_S_S_S_S_S_S_S_S_S_iiiiPb_param_0];
	ld.param.u64 	%rd13, [_Z4findPiS_S_S_S_S_S_S_S_S_S_S_iiiiPb_param_1];
	ld.param.u64 	%rd14, [_Z4findPiS_S_S_S_S_S_S_S_S_S_S_iiiiPb_param_2];
	ld.param.u64 	%rd15, [_Z4findPiS_S_S_S_S_S_S_S_S_S_S_iiiiPb_param_3];
	ld.param.u64 	%rd16, [_Z4findPiS_S_S_S_S_S_S_S_S_S_S_iiiiPb_param_4];
	ld.param.u64 	%rd17, [_Z4findPiS_S_S_S_S_S_S_S_S_S_S_iiiiPb_param_5];
	ld.param.u64 	%rd18, [_Z4findPiS_S_S_S_S_S_S_S_S_S_S_iiiiPb_param_6];
	ld.param.u64 	%rd19, [_Z4findPiS_S_S_S_S_S_S_S_S_S_S_iiiiPb_param_7];
	ld.param.u64 	%rd20, [_Z4findPiS_S_S_S_S_S_S_S_S_S_S_iiiiPb_param_8];
	ld.param.u64 	%rd21, [_Z4findPiS_S_S_S_S_S_S_S_S_S_S_iiiiPb_param_9];
	ld.param.u64 	%rd22, [_Z4findPiS_S_S_S_S_S_S_S_S_S_S_iiiiPb_param_10];
	ld.param.u64 	%rd23, [_Z4findPiS_S_S_S_S_S_S_S_S_S_S_iiiiPb_param_11];
	ld.param.u32 	%r27, [_Z4findPiS_S_S_S_S_S_S_S_S_S_S_iiiiPb_param_12];
	ld.param.u32 	%r28, [_Z4findPiS_S_S_S_S_S_S_S_S_S_S_iiiiPb_param_13];
	ld.param.u32 	%r29, [_Z4findPiS_S_S_S_S_S_S_S_S_S_S_iiiiPb_param_14];
	ld.param.u32 	%r30, [_Z4findPiS_S_S_S_S_S_S_S_S_S_S_iiiiPb_param_15];
	add.u64 	%rd1, %SPL, 0;
	mov.u32 	%r31, %ctaid.x;
	shl.b32 	%r32, %r31, 8;
	mov.u32 	%r33, %tid.x;
	add.s32 	%r1, %r32, %r33;
	setp.ge.s32 	%p1, %r1, %r30;
	@%p1 bra 	$L__BB1_11;
	cvta.to.global.u64 	%rd26, %rd12;
	cvta.to.global.u64 	%rd27, %rd13;
	cvta.to.global.u64 	%rd28, %rd14;
	cvta.to.global.u64 	%rd29, %rd15;
	mul.wide.s32 	%rd30, %r1, 4;
	add.s64 	%rd31, %rd26, %rd30;
	ld.global.u32 	%r2, [%rd31];
	add.s64 	%rd32, %rd27, %rd30;
	ld.global.u32 	%r3, [%rd32];
	add.s64 	%rd33, %rd28, %rd30;
	ld.global.u32 	%r4, [%rd33];
	add.s64 	%rd34, %rd29, %rd30;
	ld.global.u32 	%r5, [%rd34];
	setp.lt.s32 	%p2, %r29, 1;
	mov.b16 	%rs2, 1;
	mov.u16 	%rs6, %rs2;
	@%p2 bra 	$L__BB1_10;
	max.s32 	%r35, %r28, %r27;
	add.s32 	%r6, %r35, 1;
	mul.lo.s32 	%r7, %r28, %r27;
	cvta.to.global.u64 	%rd2, %rd22;
	cvta.to.global.u64 	%rd3, %rd23;
	cvta.to.global.u64 	%rd4, %rd16;
	cvta.to.global.u64 	%rd5, %rd17;
	cvta.to.global.u64 	%rd6, %rd18;
	cvta.to.global.u64 	%rd7, %rd19;
	cvta.to.global.u64 	%rd8, %rd20;
	cvta.to.global.u64 	%rd9, %rd21;
	mov.b32 	%r107, 0;
$L__BB1_3:
	setp.lt.s32 	%p3, %r7, 1;
	mov.b32 	%r36, 0;
	st.local.v4.u32 	[%rd1], {%r36, %r36, %r36, %r36};
	st.local.v4.u32 	[%rd1+16], {%r36, %r36, %r36, %r36};
	st.local.v4.u32 	[%rd1+32], {%r36, %r36, %r36, %r36};
	st.local.v4.u32 	[%rd1+48], {%r36, %r36, %r36, %r36};
	st.local.v4.u32 	[%rd1+64], {%r36, %r36, %r36, %r36};
	st.local.v4.u32 	[%rd1+80], {%r36, %r36, %r36, %r36};
	st.local.v4.u32 	[%rd1+96], {%r36, %r36, %r36, %r36};
	st.local.v4.u32 	[%rd1+112], {%r36, %r36, %r36, %r36};
	st.local.v4.u32 	[%rd1+128], {%r36, %r36, %r36, %r36};
	st.local.v4.u32 	[%rd1+144], {%r36, %r36, %r36, %r36};
	st.local.v4.u32 	[%rd1+160], {%r36, %r36, %r36, %r36};
	st.local.v4.u32 	[%rd1+176], {%r36, %r36, %r36, %r36};
	st.local.v4.u32 	[%rd1+192], {%r36, %r36, %r36, %r36};
	st.local.v4.u32 	[%rd1+208], {%r36, %r36, %r36, %r36};
	st.local.v4.u32 	[%rd1+224], {%r36, %r36, %r36, %r36};
	st.local.v4.u32 	[%rd1+240], {%r36, %r36, %r36, %r36};
	st.local.v4.u32 	[%rd1+256], {%r36, %r36, %r36, %r36};
	st.local.v4.u32 	[%rd1+272], {%r36, %r36, %r36, %r36};
	st.local.v4.u32 	[%rd1+288], {%r36, %r36, %r36, %r36};
	st.local.v4.u32 	[%rd1+304], {%r36, %r36, %r36, %r36};
	st.local.v4.u32 	[%rd1+320], {%r36, %r36, %r36, %r36};
	st.local.v4.u32 	[%rd1+336], {%r36, %r36, %r36, %r36};
	st.local.v4.u32 	[%rd1+352], {%r36, %r36, %r36, %r36};
	st.local.v4.u32 	[%rd1+368], {%r36, %r36, %r36, %r36};
	st.local.v4.u32 	[%rd1+384], {%r36, %r36, %r36, %r36};
	st.local.v4.u32 	[%rd1+400], {%r36, %r36, %r36, %r36};
	st.local.v4.u32 	[%rd1+416], {%r36, %r36, %r36, %r36};
	st.local.v4.u32 	[%rd1+432], {%r36, %r36, %r36, %r36};
	st.local.v4.u32 	[%rd1+448], {%r36, %r36, %r36, %r36};
	st.local.v4.u32 	[%rd1+464], {%r36, %r36, %r36, %r36};
	st.local.v4.u32 	[%rd1+480], {%r36, %r36, %r36, %r36};
	st.local.v4.u32 	[%rd1+496], {%r36, %r36, %r36, %r36};
	st.local.v4.u32 	[%rd1+512], {%r36, %r36, %r36, %r36};
	st.local.v4.u32 	[%rd1+528], {%r36, %r36, %r36, %r36};
	st.local.v4.u32 	[%rd1+544], {%r36, %r36, %r36, %r36};
	st.local.v4.u32 	[%rd1+560], {%r36, %r36, %r36, %r36};
	st.local.v4.u32 	[%rd1+576], {%r36, %r36, %r36, %r36};
	st.local.v4.u32 	[%rd1+592], {%r36, %r36, %r36, %r36};
	st.local.v4.u32 	[%rd1+608], {%r36, %r36, %r36, %r36};
	st.local.v4.u32 	[%rd1+624], {%r36, %r36, %r36, %r36};
	st.local.v4.u32 	[%rd1+640], {%r36, %r36, %r36, %r36};
	st.local.v4.u32 	[%rd1+656], {%r36, %r36, %r36, %r36};
	st.local.v4.u32 	[%rd1+672], {%r36, %r36, %r36, %r36};
	st.local.v4.u32 	[%rd1+688], {%r36, %r36, %r36, %r36};
	st.local.v4.u32 	[%rd1+704], {%r36, %r36, %r36, %r36};
	st.local.v4.u32 	[%rd1+720], {%r36, %r36, %r36, %r36};
	st.local.v4.u32 	[%rd1+736], {%r36, %r36, %r36, %r36};
	st.local.v4.u32 	[%rd1+752], {%r36, %r36, %r36, %r36};
	st.local.v4.u32 	[%rd1+768], {%r36, %r36, %r36, %r36};
	st.local.v4.u32 	[%rd1+784], {%r36, %r36, %r36, %r36};
	st.local.v4.u32 	[%rd1+800], {%r36, %r36, %r36, %r36};
	st.local.v4.u32 	[%rd1+816], {%r36, %r36, %r36, %r36};
	st.local.v4.u32 	[%rd1+832], {%r36, %r36, %r36, %r36};
	st.local.v4.u32 	[%rd1+848], {%r36, %r36, %r36, %r36};
	st.local.v4.u32 	[%rd1+864], {%r36, %r36, %r36, %r36};
	st.local.v4.u32 	[%rd1+880], {%r36, %r36, %r36, %r36};
	st.local.v4.u32 	[%rd1+896], {%r36, %r36, %r36, %r36};
	st.local.v4.u32 	[%rd1+912], {%r36, %r36, %r36, %r36};
	st.local.v4.u32 	[%rd1+928], {%r36, %r36, %r36, %r36};
	st.local.v4.u32 	[%rd1+944], {%r36, %r36, %r36, %r36};
	st.local.v4.u32 	[%rd1+960], {%r36, %r36, %r36, %r36};
	st.local.v4.u32 	[%rd1+976], {%r36, %r36, %r36, %r36};
	st.local.v4.u32 	[%rd1+992], {%r36, %r36, %r36, %r36};
	st.local.v4.u32 	[%rd1+1008], {%r36, %r36, %r36, %r36};
	st.local.v4.u32 	[%rd1+1024], {%r36, %r36, %r36, %r36};
	st.local.v4.u32 	[%rd1+1040], {%r36, %r36, %r36, %r36};
	st.local.v4.u32 	[%rd1+1056], {%r36, %r36, %r36, %r36};
	st.local.v4.u32 	[%rd1+1072], {%r36, %r36, %r36, %r36};
	st.local.v4.u32 	[%rd1+1088], {%r36, %r36, %r36, %r36};
	st.local.v4.u32 	[%rd1+1104], {%r36, %r36, %r36, %r36};
	st.local.v4.u32 	[%rd1+1120], {%r36, %r36, %r36, %r36};
	st.local.v4.u32 	[%rd1+1136], {%r36, %r36, %r36, %r36};
	st.local.v4.u32 	[%rd1+1152], {%r36, %r36, %r36, %r36};
	st.local.v4.u32 	[%rd1+1168], {%r36, %r36, %r36, %r36};
	st.local.v4.u32 	[%rd1+1184], {%r36, %r36, %r36, %r36};
	st.local.v4.u32 	[%rd1+1200], {%r36, %r36, %r36, %r36};
	st.local.v4.u32 	[%rd1+1216], {%r36, %r36, %r36, %r36};
	st.local.v4.u32 	[%rd1+1232], {%r36, %r36, %r36, %r36};
	st.local.v4.u32 	[%rd1+1248], {%r36, %r36, %r36, %r36};
	st.local.v4.u32 	[%rd1+1264], {%r36, %r36, %r36, %r36};
	st.local.v4.u32 	[%rd1+1280], {%r36, %r36, %r36, %r36};
	st.local.v4.u32 	[%rd1+1296], {%r36, %r36, %r36, %r36};
	st.local.v4.u32 	[%rd1+1312], {%r36, %r36, %r36, %r36};
	st.local.v4.u32 	[%rd1+1328], {%r36, %r36, %r36, %r36};
	st.local.v4.u32 	[%rd1+1344], {%r36, %r36, %r36, %r36};
	st.local.v4.u32 	[%rd1+1360], {%r36, %r36, %r36, %r36};
	st.local.v4.u32 	[%rd1+1376], {%r36, %r36, %r36, %r36};
	st.local.v4.u32 	[%rd1+1392], {%r36, %r36, %r36, %r36};
	st.local.v4.u32 	[%rd1+1408], {%r36, %r36, %r36, %r36};
	st.local.v4.u32 	[%rd1+1424], {%r36, %r36, %r36, %r36};
	st.local.v4.u32 	[%rd1+1440], {%r36, %r36, %r36, %r36};
	st.local.v4.u32 	[%rd1+1456], {%r36, %r36, %r36, %r36};
	st.local.v4.u32 	[%rd1+1472], {%r36, %r36, %r36, %r36};
	st.local.v4.u32 	[%rd1+1488], {%r36, %r36, %r36, %r36};
	st.local.v4.u32 	[%rd1+1504], {%r36, %r36, %r36, %r36};
	st.local.v4.u32 	[%rd1+1520], {%r36, %r36, %r36, %r36};
	st.local.v4.u32 	[%rd1+1536], {%r36, %r36, %r36, %r36};
	st.local.v4.u32 	[%rd1+1552], {%r36, %r36, %r36, %r36};
	st.local.v4.u32 	[%rd1+1568], {%r36, %r36, %r36, %r36};
	st.local.v4.u32 	[%rd1+1584], {%r36, %r36, %r36, %r36};
	mov.b16 	%rs6, 0;
	@%p3 bra 	$L__BB1_10;
	mul.wide.u32 	%rd35, %r107, 4;
	add.s64 	%rd36, %rd4, %rd35;
	ld.global.u32 	%r9, [%rd36];
	add.s64 	%rd37, %rd5, %rd35;
	ld.global.u32 	%r10, [%rd37];
	sub.s32 	%r38, %r2, %r9;
	abs.s32 	%r39, %r38;
	sub.s32 	%r40, %r3, %r10;
	abs.s32 	%r41, %r40;
	add.s32 	%r11, %r39, %r41;
	add.s64 	%rd38, %rd6, %rd35;
	ld.global.u32 	%r12, [%rd38];
	add.s64 	%rd39, %rd7, %rd35;
	ld.global.u32 	%r13, [%rd39];
	sub.s32 	%r42, %r4, %r12;
	abs.s32 	%r43, %r42;
	sub.s32 	%r44, %r5, %r13;
	abs.s32 	%r45, %r44;
	add.s32 	%r14, %r43, %r45;
	sub.s32 	%r46, %r2, %r12;
	abs.s32 	%r47, %r46;
	sub.s32 	%r48, %r3, %r13;
	abs.s32 	%r49, %r48;
	add.s32 	%r15, %r47, %r49;
	add.s64 	%rd40, %rd8, %rd35;
	ld.global.u32 	%r16, [%rd40];
	add.s64 	%rd41, %rd9, %rd35;
	ld.global.u32 	%r17, [%rd41];
	sub.s32 	%r50, %r4, %r16;
	abs.s32 	%r51, %r50;
	sub.s32 	%r52, %r5, %r17;
	abs.s32 	%r53, %r52;
	add.s32 	%r18, %r51, %r53;
	sub.s32 	%r54, %r2, %r16;
	abs.s32 	%r55, %r54;
	sub.s32 	%r56, %r3, %r17;
	abs.s32 	%r57, %r56;
	add.s32 	%r19, %r55, %r57;
	mov.b32 	%r108, 0;
$L__BB1_5:
	mul.wide.u32 	%rd42, %r108, 4;
	add.s64 	%rd43, %rd2, %rd42;
	ld.global.u32 	%r58, [%rd43];
	add.s64 	%rd44, %rd3, %rd42;
	ld.global.u32 	%r59, [%rd44];
	sub.s32 	%r60, %r58, %r9;
	abs.s32 	%r61, %r60;
	sub.s32 	%r62, %r59, %r10;
	abs.s32 	%r63, %r62;
	add.s32 	%r64, %r63, %r61;
	sub.s32 	%r65, %r58, %r2;
	abs.s32 	%r66, %r65;
	sub.s32 	%r67, %r59, %r3;
	abs.s32 	%r68, %r67;
	add.s32 	%r69, %r68, %r66;
	sub.s32 	%r70, %r4, %r9;
	abs.s32 	%r71, %r70;
	sub.s32 	%r72, %r5, %r10;
	abs.s32 	%r73, %r72;
	add.s32 	%r74, %r71, %r73;
	add.s32 	%r75, %r69, %r74;
	sub.s32 	%r76, %r58, %r4;
	abs.s32 	%r77, %r76;
	sub.s32 	%r78, %r59, %r5;
	abs.s32 	%r79, %r78;
	add.s32 	%r80, %r79, %r77;
	add.s32 	%r81, %r80, %r11;
	min.s32 	%r82, %r75, %r81;
	add.s32 	%r83, %r82, 1;
	min.s32 	%r84, %r64, %r83;
	sub.s32 	%r85, %r58, %r12;
	abs.s32 	%r86, %r85;
	sub.s32 	%r87, %r59, %r13;
	abs.s32 	%r88, %r87;
	add.s32 	%r89, %r88, %r86;
	add.s32 	%r90, %r69, %r14;
	add.s32 	%r91, %r80, %r15;
	min.s32 	%r92, %r90, %r91;
	add.s32 	%r93, %r92, 1;
	min.s32 	%r94, %r89, %r93;
	sub.s32 	%r95, %r58, %r16;
	abs.s32 	%r96, %r95;
	sub.s32 	%r97, %r59, %r17;
	abs.s32 	%r98, %r97;
	add.s32 	%r99, %r98, %r96;
	add.s32 	%r100, %r69, %r18;
	add.s32 	%r101, %r80, %r19;
	min.s32 	%r102, %r100, %r101;
	add.s32 	%r103, %r102, 1;
	min.s32 	%r104, %r99, %r103;
	mad.lo.s32 	%r105, %r84, %r6, %r94;
	mad.lo.s32 	%r21, %r105, %r6, %r104;
	setp.eq.s32 	%p4, %r108, 0;
	@%p4 bra 	$L__BB1_12;
	neg.s32 	%r109, %r108;
	mov.u64 	%rd53, %rd1;
	bra.uni 	$L__BB1_8;
$L__BB1_7:
	add.s32 	%r109, %r109, 1;
	setp.eq.s32 	%p6, %r109, 0;
	add.s64 	%rd53, %rd53, 4;
	@%p6 bra 	$L__BB1_12;
$L__BB1_8:
	ld.local.u32 	%r106, [%rd53];
	setp.eq.s32 	%p5, %r21, %r106;
	@%p5 bra 	$L__BB1_9;
	bra.uni 	$L__BB1_7;
$L__BB1_9:
	mul.wide.u32 	%rd45, %r108, 4;
	add.s64 	%rd46, %rd1, %rd45;
	st.local.u32 	[%rd46], %r21;
	add.s32 	%r107, %r107, 1;
	setp.ne.s32 	%p7, %r107, %r29;
	mov.u16 	%rs6, %rs2;
	@%p7 bra 	$L__BB1_3;
$L__BB1_10:
	ld.param.u64 	%rd52, [_Z4findPiS_S_S_S_S_S_S_S_S_S_S_iiiiPb_param_16];
	cvt.s64.s32 	%rd49, %r1;
	cvta.to.global.u64 	%rd50, %rd52;
	add.s64 	%rd51, %rd50, %rd49;
	st.global.u8 	[%rd51], %rs6;
$L__BB1_11:
	ret;
$L__BB1_12:
	mul.wide.u32 	%rd47, %r108, 4;
	add.s64 	%rd48, %rd1, %rd47;
	st.local.u32 	[%rd48], %r21;
	add.s32 	%r108, %r108, 1;
	setp.eq.s32 	%p8, %r108, %r7;
	@%p8 bra 	$L__BB1_10;
	bra.uni 	$L__BB1_5;

}


// ===== COMPILED SASS (sm_100) =====

	.target	sm_100

	.elftype	@"ET_EXEC"


//--------------------- .note.nv.tkinfo           --------------------------
	.section	.note.nv.tkinfo,"",@"SHT_NOTE"
	.sectionflags	@"SHF_NOTE_NV_TKINFO"
	.tkinfo
        /*0018*/ 	.word	0x00000002
        /*0030*/ 	.string	""
        /*0030*/ 	.string	"ptxas"
        /*0030*/ 	.string	"Cuda compilation tools, release 13.0, V13.0.88"
        /*0030*/ 	.string	"Build cuda_13.0.r13.0/compiler.36424714_0"
        /*0030*/ 	.string	"-arch sm_100 -m 64 "



//--------------------- .note.nv.cuinfo           --------------------------
	.section	.note.nv.cuinfo,"",@"SHT_NOTE"
	.sectionflags	@"SHF_NOTE_NV_CUINFO"
        /*0018*/ 	.short	0x0002
        /*001a*/ 	.short	0x0064
        /*001c*/ 	.short	0x0082
	.zero		2


//--------------------- .nv.info                  --------------------------
	.section	.nv.info,"",@"SHT_CUDA_INFO"
	.align	4


	//----- nvinfo : EIATTR_REGCOUNT
	.align		4
        /*0000*/ 	.byte	0x04, 0x2f
        /*0002*/ 	.short	(.L_1 - .L_0)
	.align		4
.L_0:
        /*0004*/ 	.word	index@(_Z9four_condPiS_S_S_iiiPb)
        /*0008*/ 	.word	0x0000000c


	//----- nvinfo : EIATTR_FRAME_SIZE
	.align		4
.L_1:
        /*000c*/ 	.byte	0x04, 0x11
        /*000e*/ 	.short	(.L_3 - .L_2)
	.align		4
.L_2:
        /*0010*/ 	.word	index@(_Z9four_condPiS_S_S_iiiPb)
        /*0014*/ 	.word	0x00000000


	//----- nvinfo : EIATTR_REGCOUNT
	.align		4
.L_3:
        /*0018*/ 	.byte	0x04, 0x2f
        /*001a*/ 	.short	(.L_5 - .L_4)
	.align		4
.L_4:
        /*001c*/ 	.word	index@(_Z4findPiS_S_S_S_S_S_S_S_S_S_S_iiiiPb)
        /*0020*/ 	.word	0x0000001e


	//----- nvinfo : EIATTR_FRAME_SIZE
	.align		4
.L_5:
        /*0024*/ 	.byte	0x04, 0x11
        /*0026*/ 	.short	(.L_7 - .L_6)
	.align		4
.L_6:
        /*0028*/ 	.word	index@(_Z4findPiS_S_S_S_S_S_S_S_S_S_S_iiiiPb)
        /*002c*/ 	.word	0x00000640


	//----- nvinfo : EIATTR_MIN_STACK_SIZE
	.align		4
.L_7:
        /*0030*/ 	.byte	0x04, 0x12
        /*0032*/ 	.short	(.L_9 - .L_8)
	.align		4
.L_8:
        /*0034*/ 	.word	index@(_Z4findPiS_S_S_S_S_S_S_S_S_S_S_iiiiPb)
        /*0038*/ 	.word	0x00000640


	//----- nvinfo : EIATTR_MIN_STACK_SIZE
	.align		4
.L_9:
        /*003c*/ 	.byte	0x04, 0x12
        /*003e*/ 	.short	(.L_11 - .L_10)
	.align		4
.L_10:
        /*0040*/ 	.word	index@(_Z9four_condPiS_S_S_iiiPb)
        /*0044*/ 	.word	0x00000000
.L_11:


//--------------------- .nv.compat                --------------------------
	.section	.nv.compat,"",@"SHT_CUDA_COMPAT_INFO"
	.align	4
        /*0000*/ 	.byte	0x02, 0x09, 0x00, 0x00, 0x02, 0x02, 0x01, 0x00, 0x02, 0x05, 0x05, 0x00, 0x03, 0x07, 0x01, 0x01
        /*0010*/ 	.byte	0x02, 0x03, 0x00, 0x00, 0x02, 0x06, 0x01, 0x00, 0x04, 0x0b, 0x08, 0x00, 0x09, 0x00, 0x00, 0x00
        /*0020*/ 	.byte	0x00, 0x00, 0x00, 0x00


//--------------------- .nv.info._Z4findPiS_S_S_S_S_S_S_S_S_S_S_iiiiPb --------------------------
	.section	.nv.info._Z4findPiS_S_S_S_S_S_S_S_S_S_S_iiiiPb,"",@"SHT_CUDA_INFO"
	.sectionflags	@""
	.align	4


	//----- nvinfo : EIATTR_CUDA_API_VERSION
	.align		4
        /*0000*/ 	.byte	0x04, 0x37
        /*0002*/ 	.short	(.L_13 - .L_12)
.L_12:
        /*0004*/ 	.word	0x00000082


	//----- nvinfo : EIATTR_KPARAM_INFO
	.align		4
.L_13:
        /*0008*/ 	.byte	0x04, 0x17
        /*000a*/ 	.short	(.L_15 - .L_14)
.L_14:
        /*000c*/ 	.word	0x00000000
        /*0010*/ 	.short	0x0010
        /*0012*/ 	.short	0x0070
        /*0014*/ 	.byte	0x00, 0xf5, 0x21, 0x00


	//----- nvinfo : EIATTR_KPARAM_INFO
	.align		4
.L_15:
        /*0018*/ 	.byte	0x04, 0x17
        /*001a*/ 	.short	(.L_17 - .L_16)
.L_16:
        /*001c*/ 	.word	0x00000000
        /*0020*/ 	.short	0x000f
        /*0022*/ 	.short	0x006c
        /*0024*/ 	.byte	0x00, 0xf0, 0x11, 0x00


	//----- nvinfo : EIATTR_KPARAM_INFO
	.align		4
.L_17:
        /*0028*/ 	.byte	0x04, 0x17
        /*002a*/ 	.short	(.L_19 - .L_18)
.L_18:
        /*002c*/ 	.word	0x00000000
        /*0030*/ 	.short	0x000e
        /*0032*/ 	.short	0x0068
        /*0034*/ 	.byte	0x00, 0xf0, 0x11, 0x00


	//----- nvinfo : EIATTR_KPARAM_INFO
	.align		4
.L_19:
        /*0038*/ 	.byte	0x04, 0x17
        /*003a*/ 	.short	(.L_21 - .L_20)
.L_20:
        /*003c*/ 	.word	0x00000000
        /*0040*/ 	.short	0x000d
        /*0042*/ 	.short	0x0064
        /*0044*/ 	.byte	0x00, 0xf0, 0x11, 0x00


	//----- nvinfo : EIATTR_KPARAM_INFO
	.align		4
.L_21:
        /*0048*/ 	.byte	0x04, 0x17
        /*004a*/ 	.short	(.L_23 - .L_22)
.L_22:
        /*004c*/ 	.word	0x00000000
        /*0050*/ 	.short	0x000c
        /*0052*/ 	.short	0x0060
        /*0054*/ 	.byte	0x00, 0xf0, 0x11, 0x00


	//----- nvinfo : EIATTR_KPARAM_INFO
	.align		4
.L_23:
        /*0058*/ 	.byte	0x04, 0x17
        /*005a*/ 	.short	(.L_25 - .L_24)
.L_24:
        /*005c*/ 	.word	0x00000000
        /*0060*/ 	.short	0x000b
        /*0062*/ 	.short	0x0058
        /*0064*/ 	.byte	0x00, 0xf5, 0x21, 0x00


	//----- nvinfo : EIATTR_KPARAM_INFO
	.align		4
.L_25:
        /*0068*/ 	.byte	0x04, 0x17
        /*006a*/ 	.short	(.L_27 - .L_26)
.L_26:
        /*006c*/ 	.word	0x00000000
        /*0070*/ 	.short	0x000a
        /*0072*/ 	.short	0x0050
        /*0074*/ 	.byte	0x00, 0xf5, 0x21, 0x00


	//----- nvinfo : EIATTR_KPARAM_INFO
	.align		4
.L_27:
        /*0078*/ 	.byte	0x04, 0x17
        /*007a*/ 	.short	(.L_29 - .L_28)
.L_28:
        /*007c*/ 	.word	0x00000000
        /*0080*/ 	.short	0x0009
        /*0082*/ 	.short	0x0048
        /*0084*/ 	.byte	0x00, 0xf5, 0x21, 0x00


	//----- nvinfo : EIATTR_KPARAM_INFO
	.align		4
.L_29:
        /*0088*/ 	.byte	0x04, 0x17
        /*008a*/ 	.short	(.L_31 - .L_30)
.L_30:
        /*008c*/ 	.word	0x00000000
        /*0090*/ 	.short	0x0008
        /*0092*/ 	.short	0x0040
        /*0094*/ 	.byte	0x00, 0xf5, 0x21, 0x00


	//----- nvinfo : EIATTR_KPARAM_INFO
	.align		4
.L_31:
        /*0098*/ 	.byte	0x04, 0x17
        /*009a*/ 	.short	(.L_33 - .L_32)
.L_32:
        /*009c*/ 	.word	0x00000000
        /*00a0*/ 	.short	0x0007
        /*00a2*/ 	.short	0x0038
        /*00a4*/ 	.byte	0x00, 0xf5, 0x21, 0x00


	//----- nvinfo : EIATTR_KPARAM_INFO
	.align		4
.L_33:
        /*00a8*/ 	.byte	0x04, 0x17
        /*00aa*/ 	.short	(.L_35 - .L_34)
.L_34:
        /*00ac*/ 	.word	0x00000000
        /*00b0*/ 	.short	0x0006
        /*00b2*/ 	.short	0x0030
        /*00b4*/ 	.byte	0x00, 0xf5, 0x21, 0x00


	//----- nvinfo : EIATTR_KPARAM_INFO
	.align		4
.L_35:
        /*00b8*/ 	.byte	0x04, 0x17
        /*00ba*/ 	.short	(.L_37 - .L_36)
.L_36:
        /*00bc*/ 	.word	0x00000000
        /*00c0*/ 	.short	0x0005
        /*00c2*/ 	.short	0x0028
        /*00c4*/ 	.byte	0x00, 0xf5, 0x21, 0x00


	//----- nvinfo : EIATTR_KPARAM_INFO
	.align		4
.L_37:
        /*00c8*/ 	.byte	0x04, 0x17
        /*00ca*/ 	.short	(.L_39 - .L_38)
.L_38:
        /*00cc*/ 	.word	0x00000000
        /*00d0*/ 	.short	0x0004
        /*00d2*/ 	.short	0x0020
        /*00d4*/ 	.byte	0x00, 0xf5, 0x21, 0x00


	//----- nvinfo : EIATTR_KPARAM_INFO
	.align		4
.L_39:
        /*00d8*/ 	.byte	0x04, 0x17
        /*00da*/ 	.short	(.L_41 - .L_40)
.L_40:
        /*00dc*/ 	.word	0x00000000
        /*00e0*/ 	.short	0x0003
        /*00e2*/ 	.short	0x0018
        /*00e4*/ 	.byte	0x00, 0xf5, 0x21, 0x00


	//----- nvinfo : EIATTR_KPARAM_INFO
	.align		4
.L_41:
        /*00e8*/ 	.byte	0x04, 0x17
        /*00ea*/ 	.short	(.L_43 - .L_42)
.L_42:
        /*00ec*/ 	.word	0x00000000
        /*00f0*/ 	.short	0x0002
        /*00f2*/ 	.short	0x0010
        /*00f4*/ 	.byte	0x00, 0xf5, 0x21, 0x00


	//----- nvinfo : EIATTR_KPARAM_INFO
	.align		4
.L_43:
        /*00f8*/ 	.byte	0x04, 0x17
        /*00fa*/ 	.short	(.L_45 - .L_44)
.L_44:
        /*00fc*/ 	.word	0x00000000
        /*0100*/ 	.short	0x0001
        /*0102*/ 	.short	0x0008
        /*0104*/ 	.byte	0x00, 0xf5, 0x21, 0x00


	//----- nvinfo : EIATTR_KPARAM_INFO
	.align		4
.L_45:
        /*0108*/ 	.byte	0x04, 0x17
        /*010a*/ 	.short	(.L_47 - .L_46)
.L_46:
        /*010c*/ 	.word	0x00000000
        /*0110*/ 	.short	0x0000
        /*0112*/ 	.short	0x0000
        /*0114*/ 	.byte	0x00, 0xf5, 0x21, 0x00


	//----- nvinfo : EIATTR_SPARSE_MMA_MASK
	.align		4
.L_47:
        /*0118*/ 	.byte	0x03, 0x50
        /*011a*/ 	.short	0x0000


	//----- nvinfo : EIATTR_MAXREG_COUNT
	.align		4
        /*011c*/ 	.byte	0x03, 0x1b
        /*011e*/ 	.short	0x00ff


	//----- nvinfo : EIATTR_MERCURY_ISA_VERSION
	.align		4
        /*0120*/ 	.byte	0x03, 0x5f
        /*0122*/ 	.short	0x0101


	//----- nvinfo : EIATTR_VRC_CTA_INIT_COUNT
	.align		4
        /*0124*/ 	.byte	0x02, 0x4a
	.zero		1
	.zero		1


	//----- nvinfo : EIATTR_EXIT_INSTR_OFFSETS
	.align		4
        /*0128*/ 	.byte	0x04, 0x1c
        /*012a*/ 	.short	(.L_49 - .L_48)


	//   ....[0]....
.L_48:
        /*012c*/ 	.word	0x00000070


	//   ....[1]....
        /*0130*/ 	.word	0x00001060


	//----- nvinfo : EIATTR_CRS_STACK_SIZE
	.align		4
.L_49:
        /*0134*/ 	.byte	0x04, 0x1e
        /*0136*/ 	.short	(.L_51 - .L_50)
.L_50:
        /*0138*/ 	.word	0x00000000


	//----- nvinfo : EIATTR_CBANK_PARAM_SIZE
	.align		4
.L_51:
        /*013c*/ 	.byte	0x03, 0x19
        /*013e*/ 	.short	0x0078


	//----- nvinfo : EIATTR_PARAM_CBANK
	.align		4
        /*0140*/ 	.byte	0x04, 0x0a
        /*0142*/ 	.short	(.L_53 - .L_52)
	.align		4
.L_52:
        /*0144*/ 	.word	index@(.nv.constant0._Z4findPiS_S_S_S_S_S_S_S_S_S_S_iiiiPb)
        /*0148*/ 	.short	0x0380
        /*014a*/ 	.short	0x0078


	//----- nvinfo : EIATTR_SW_WAR
	.align		4
.L_53:
        /*014c*/ 	.byte	0x04, 0x36
        /*014e*/ 	.short	(.L_55 - .L_54)
.L_54:
        /*0150*/ 	.word	0x00000008
.L_55:


//--------------------- .nv.info._Z9four_condPiS_S_S_iiiPb --------------------------
	.section	.nv.info._Z9four_condPiS_S_S_iiiPb,"",@"SHT_CUDA_INFO"
	.sectionflags	@""
	.align	4


	//----- nvinfo : EIATTR_CUDA_API_VERSION
	.align		4
        /*0000*/ 	.byte	0x04, 0x37
        /*0002*/ 	.short	(.L_57 - .L_56)
.L_56:
        /*0004*/ 	.word	0x00000082


	//----- nvinfo : EIATTR_KPARAM_INFO
	.align		4
.L_57:
        /*0008*/ 	.byte	0x04, 0x17
        /*000a*/ 	.short	(.L_59 - .L_58)
.L_58:
        /*000c*/ 	.word	0x00000000
        /*0010*/ 	.short	0x0007
        /*0012*/ 	.short	0x0030
        /*0014*/ 	.byte	0x00, 0xf5, 0x21, 0x00


	//----- nvinfo : EIATTR_KPARAM_INFO
	.align		4
.L_59:
        /*0018*/ 	.byte	0x04, 0x17
        /*001a*/ 	.short	(.L_61 - .L_60)
.L_60:
        /*001c*/ 	.word	0x00000000
        /*0020*/ 	.short	0x0006
        /*0022*/ 	.short	0x0028
        /*0024*/ 	.byte	0x00, 0xf0, 0x11, 0x00


	//----- nvinfo : EIATTR_KPARAM_INFO
	.align		4
.L_61:
        /*0028*/ 	.byte	0x04, 0x17
        /*002a*/ 	.short	(.L_63 - .L_62)
.L_62:
        /*002c*/ 	.word	0x00000000
        /*0030*/ 	.short	0x0005
        /*0032*/ 	.short	0x0024
        /*0034*/ 	.byte	0x00, 0xf0, 0x11, 0x00


	//----- nvinfo : EIATTR_KPARAM_INFO
	.align		4
.L_63:
        /*0038*/ 	.byte	0x04, 0x17
        /*003a*/ 	.short	(.L_65 - .L_64)
.L_64:
        /*003c*/ 	.word	0x00000000
        /*0040*/ 	.short	0x0004
        /*0042*/ 	.short	0x0020
        /*0044*/ 	.byte	0x00, 0xf0, 0x11, 0x00


	//----- nvinfo : EIATTR_KPARAM_INFO
	.align		4
.L_65:
        /*0048*/ 	.byte	0x04, 0x17
        /*004a*/ 	.short	(.L_67 - .L_66)
.L_66:
        /*004c*/ 	.word	0x00000000
        /*0050*/ 	.short	0x0003
        /*0052*/ 	.short	0x0018
        /*0054*/ 	.byte	0x00, 0xf5, 0x21, 0x00


	//----- nvinfo : EIATTR_KPARAM_INFO
	.align		4
.L_67:
        /*0058*/ 	.byte	0x04, 0x17
        /*005a*/ 	.short	(.L_69 - .L_68)
.L_68:
        /*005c*/ 	.word	0x00000000
        /*0060*/ 	.short	0x0002
        /*0062*/ 	.short	0x0010
        /*0064*/ 	.byte	0x00, 0xf5, 0x21, 0x00


	//----- nvinfo : EIATTR_KPARAM_INFO
	.align		4
.L_69:
        /*0068*/ 	.byte	0x04, 0x17
        /*006a*/ 	.short	(.L_71 - .L_70)
.L_70:
        /*006c*/ 	.word	0x00000000
        /*0070*/ 	.short	0x0001
        /*0072*/ 	.short	0x0008
        /*0074*/ 	.byte	0x00, 0xf5, 0x21, 0x00


	//----- nvinfo : EIATTR_KPARAM_INFO
	.align		4
.L_71:
        /*0078*/ 	.byte	0x04, 0x17
        /*007a*/ 	.short	(.L_73 - .L_72)
.L_72:
        /*007c*/ 	.word	0x00000000
        /*0080*/ 	.short	0x0000
        /*0082*/ 	.short	0x0000
        /*0084*/ 	.byte	0x00, 0xf5, 0x21, 0x00


	//----- nvinfo : EIATTR_SPARSE_MMA_MASK
	.align		4
.L_73:
        /*0088*/ 	.byte	0x03, 0x50
        /*008a*/ 	.short	0x0000


	//----- nvinfo : EIATTR_MAXREG_COUNT
	.align		4
        /*008c*/ 	.byte	0x03, 0x1b
        /*008e*/ 	.short	0x00ff


	//----- nvinfo : EIATTR_MERCURY_ISA_VERSION
	.align		4
        /*0090*/ 	.byte	0x03, 0x5f
        /*0092*/ 	.short	0x0101


	//----- nvinfo : EIATTR_VRC_CTA_INIT_COUNT
	.align		4
        /*0094*/ 	.byte	0x02, 0x4a
	.zero		1
	.zero		1


	//----- nvinfo : EIATTR_EXIT_INSTR_OFFSETS
	.align		4
        /*0098*/ 	.byte	0x04, 0x1c
        /*009a*/ 	.short	(.L_75 - .L_74)


	//   ....[0]....
.L_74:
        /*009c*/ 	.word	0x00000060


	//   ....[1]....
        /*00a0*/ 	.word	0x00000530


	//----- nvinfo : EIATTR_CRS_STACK_SIZE
	.align		4
.L_75:
        /*00a4*/ 	.byte	0x04, 0x1e
        /*00a6*/ 	.short	(.L_77 - .L_76)
.L_76:
        /*00a8*/ 	.word	0x00000000


	//----- nvinfo : EIATTR_CBANK_PARAM_SIZE
	.align		4
.L_77:
        /*00ac*/ 	.byte	0x03, 0x19
        /*00ae*/ 	.short	0x0038


	//----- nvinfo : EIATTR_PARAM_CBANK
	.align		4
        /*00b0*/ 	.byte	0x04, 0x0a
        /*00b2*/ 	.short	(.L_79 - .L_78)
	.align		4
.L_78:
        /*00b4*/ 	.word	index@(.nv.constant0._Z9four_condPiS_S_S_iiiPb)
        /*00b8*/ 	.short	0x0380
        /*00ba*/ 	.short	0x0038


	//----- nvinfo : EIATTR_SW_WAR
	.align		4
.L_79:
        /*00bc*/ 	.byte	0x04, 0x36
        /*00be*/ 	.short	(.L_81 - .L_80)
.L_80:
        /*00c0*/ 	.word	0x00000008
.L_81:


//--------------------- .nv.callgraph             --------------------------
	.section	.nv.callgraph,"",@"SHT_CUDA_CALLGRAPH"
	.align	4
	.sectionentsize	8
	.align		4
        /*0000*/ 	.word	0x00000000
	.align		4
        /*0004*/ 	.word	0xffffffff
	.align		4
        /*0008*/ 	.word	0x00000000
	.align		4
        /*000c*/ 	.word	0xfffffffe
	.align		4
        /*0010*/ 	.word	0x00000000
	.align		4
        /*0014*/ 	.word	0xfffffffd
	.align		4
        /*0018*/ 	.word	0x00000000
	.align		4
        /*001c*/ 	.word	0xfffffffc


//--------------------- .text._Z4findPiS_S_S_S_S_S_S_S_S_S_S_iiiiPb --------------------------
	.section	.text._Z4findPiS_S_S_S_S_S_S_S_S_S_S_iiiiPb,"ax",@progbits
	.align	128
        .global         _Z4findPiS_S_S_S_S_S_S_S_S_S_S_iiiiPb
        .type           _Z4findPiS_S_S_S_S_S_S_S_S_S_S_iiiiPb,@function
        .size           _Z4findPiS_S_S_S_S_S_S_S_S_S_S_iiiiPb,(.L_x_17 - _Z4findPiS_S_S_S_S_S_S_S_S_S_S_iiiiPb)
        .other          _Z4findPiS_S_S_S_S_S_S_S_S_S_S_iiiiPb,@"STO_CUDA_ENTRY STV_DEFAULT"
_Z4findPiS_S_S_S_S_S_S_S_S_S_S_iiiiPb:
.text._Z4findPiS_S_S_S_S_S_S_S_S_S_S_iiiiPb:
[----:B------:R-:W0:Y:S01]  /*0000*/  LDC R1, c[0x0][0x37c] ;  /* 0x0000df00ff017b82 */ /* 0x000e220000000800 */
[----:B------:R-:W1:Y:S01]  /*0010*/  S2R R16, SR_CTAID.X ;  /* 0x0000000000107919 */ /* 0x000e620000002500 */
[----:B------:R-:W2:Y:S01]  /*0020*/  LDCU UR4, c[0x0][0x3ec] ;  /* 0x00007d80ff0477ac */ /* 0x000ea20008000800 */
[----:B0-----:R-:W-:Y:S01]  /*0030*/  VIADD R1, R1, 0xfffff9c0 ;  /* 0xfffff9c001017836 */ /* 0x001fe20000000000 */
[----:B------:R-:W1:Y:S02]  /*0040*/  S2R R3, SR_TID.X ;  /* 0x0000000000037919 */ /* 0x000e640000002100 */
[----:B-1----:R-:W-:-:S05]  /*0050*/  IMAD R16, R16, 0x100, R3 ;  /* 0x0000010010107824 */ /* 0x002fca00078e0203 */
[----:B--2---:R-:W-:-:S13]  /*0060*/  ISETP.GE.AND P0, PT, R16, UR4, PT ;  /* 0x0000000410007c0c */ /* 0x004fda000bf06270 */
[----:B------:R-:W-:Y:S05]  /*0070*/  @P0 EXIT ;  /* 0x000000000000094d */ /* 0x000fea0003800000 */
[----:B------:R-:W0:Y:S01]  /*0080*/  LDCU UR4, c[0x0][0x3e8] ;  /* 0x00007d00ff0477ac */ /* 0x000e220008000800 */
[----:B------:R-:W-:Y:S01]  /*0090*/  IMAD.MOV.U32 R0, RZ, RZ, 0x1 ;  /* 0x00000001ff007424 */ /* 0x000fe200078e00ff */
[----:B------:R-:W1:Y:S01]  /*00a0*/  LDCU.64 UR8, c[0x0][0x358] ;  /* 0x00006b00ff0877ac */ /* 0x000e620008000a00 */
[----:B0-----:R-:W-:-:S09]  /*00b0*/  UISETP.GE.AND UP0, UPT, UR4, 0x1, UPT ;  /* 0x000000010400788c */ /* 0x001fd2000bf06270 */
[----:B-1----:R-:W-:Y:S05]  /*00c0*/  BRA.U !UP0, `(.L_x_0) ;  /* 0x0000000d08d47547 */ /* 0x002fea000b800000 */
[----:B------:R-:W0:Y:S01]  /*00d0*/  LDC.64 R2, c[0x0][0x380] ;  /* 0x0000e000ff027b82 */ /* 0x000e220000000a00 */
[----:B------:R-:W1:Y:S07]  /*00e0*/  LDCU.64 UR6, c[0x0][0x3e0] ;  /* 0x00007c00ff0677ac */ /* 0x000e6e0008000a00 */
[----:B------:R-:W2:Y:S08]  /*00f0*/  LDC.64 R4, c[0x0][0x388] ;  /* 0x0000e200ff047b82 */ /* 0x000eb00000000a00 */
[----:B------:R-:W3:Y:S08]  /*0100*/  LDC.64 R6, c[0x0][0x390] ;  /* 0x0000e400ff067b82 */ /* 0x000ef00000000a00 */
[----:B------:R-:W4:Y:S01]  /*0110*/  LDC.64 R8, c[0x0][0x398] ;  /* 0x0000e600ff087b82 */ /* 0x000f220000000a00 */
[----:B0-----:R-:W-:-:S05]  /*0120*/  IMAD.WIDE R2, R16, 0x4, R2 ;  /* 0x0000000410027825 */ /* 0x001fca00078e0202 */
[----:B------:R0:W5:Y:S01]  /*0130*/  LDG.E R14, desc[UR8][R2.64] ;  /* 0x00000008020e7981 */ /* 0x000162000c1e1900 */
[----:B--2---:R-:W-:-:S05]  /*0140*/  IMAD.WIDE R4, R16, 0x4, R4 ;  /* 0x0000000410047825 */ /* 0x004fca00078e0204 */
[----:B------:R0:W5:Y:S01]  /*0150*/  LDG.E R17, desc[UR8][R4.64] ;  /* 0x0000000804117981 */ /* 0x000162000c1e1900 */
[----:B---3--:R-:W-:-:S05]  /*0160*/  IMAD.WIDE R6, R16, 0x4, R6 ;  /* 0x0000000410067825 */ /* 0x008fca00078e0206 */
[----:B------:R0:W5:Y:S01]  /*0170*/  LDG.E R12, desc[UR8][R6.64] ;  /* 0x00000008060c7981 */ /* 0x000162000c1e1900 */
[----:B----4-:R-:W-:-:S05]  /*0180*/  IMAD.WIDE R8, R16, 0x4, R8 ;  /* 0x0000000410087825 */ /* 0x010fca00078e0208 */
[----:B------:R0:W5:Y:S01]  /*0190*/  LDG.E R15, desc[UR8][R8.64] ;  /* 0x00000008080f7981 */ /* 0x000162000c1e1900 */
[----:B-1----:R-:W-:Y:S01]  /*01a0*/  UISETP.LT.AND UP0, UPT, UR7, UR6, UPT ;  /* 0x000000060700728c */ /* 0x002fe2000bf01270 */
[----:B------:R-:W-:Y:S01]  /*01b0*/  HFMA2 R13, -RZ, RZ, 0, 0 ;  /* 0x00000000ff0d7431 */ /* 0x000fe200000001ff */
[----:B------:R-:W-:Y:S02]  /*01c0*/  BSSY.RECONVERGENT B0, `(.L_x_0) ;  /* 0x00000e5000007945 */ /* 0x000fe40003800200 */
[----:B------:R-:W-:Y:S02]  /*01d0*/  USEL UR4, UR7, UR6, !UP0 ;  /* 0x0000000607047287 */ /* 0x000fe4000c000000 */
[----:B------:R-:W-:Y:S02]  /*01e0*/  UIMAD UR5, UR7, UR6, URZ ;  /* 0x00000006070572a4 */ /* 0x000fe4000f8e02ff */
[----:B------:R-:W-:-:S12]  /*01f0*/  UIADD3 UR4, UPT, UPT, UR4, 0x1, URZ ;  /* 0x0000000104047890 */ /* 0x000fd8000fffe0ff */
.L_x_7:
[----:B------:R1:W-:Y:S01]  /*0200*/  STL.128 [R1], RZ ;  /* 0x000000ff01007387 */ /* 0x0003e20000100c00 */
[----:B------:R-:W-:Y:S01]  /*0210*/  UISETP.GE.AND UP0, UPT, UR5, 0x1, UPT ;  /* 0x000000010500788c */ /* 0x000fe2000bf06270 */
[----:B------:R-:W-:Y:S02]  /*0220*/  PRMT R0, RZ, 0x7610, R0 ;  /* 0x00007610ff007816 */ /* 0x000fe40000000000 */
[----:B------:R1:W-:Y:S04]  /*0230*/  STL.128 [R1+0x10], RZ ;  /* 0x000010ff01007387 */ /* 0x0003e80000100c00 */
        /* <DEDUP_REMOVED lines=97> */
[----:B------:R1:W-:Y:S01]  /*0850*/  STL.128 [R1+0x630], RZ ;  /* 0x000630ff01007387 */ /* 0x0003e20000100c00 */
[----:B------:R-:W-:Y:S05]  /*0860*/  BRA.U !UP0, `(.L_x_1) ;  /* 0x0000000508e87547 */ /* 0x000fea000b800000 */
[----:B------:R-:W2:Y:S08]  /*0870*/  LDC.64 R22, c[0x0][0x3a0] ;  /* 0x0000e800ff167b82 */ /* 0x000eb00000000a00 */
[----:B------:R-:W3:Y:S08]  /*0880*/  LDC.64 R20, c[0x0][0x3a8] ;  /* 0x0000ea00ff147b82 */ /* 0x000ef00000000a00 */
[----:B0-----:R-:W0:Y:S08]  /*0890*/  LDC.64 R4, c[0x0][0x3b0] ;  /* 0x0000ec00ff047b82 */ /* 0x001e300000000a00 */
[----:B------:R-:W4:Y:S01]  /*08a0*/  LDC.64 R6, c[0x0][0x3b8] ;  /* 0x0000ee00ff067b82 */ /* 0x000f220000000a00 */
[----:B--2---:R-:W-:-:S05]  /*08b0*/  IMAD.WIDE.U32 R22, R13, 0x4, R22 ;  /* 0x000000040d167825 */ /* 0x004fca00078e0016 */
[----:B------:R-:W2:Y:S02]  /*08c0*/  LDG.E R11, desc[UR8][R22.64] ;  /* 0x00000008160b7981 */ /* 0x000ea4000c1e1900 */
[----:B------:R-:W1:Y:S01]  /*08d0*/  LDC.64 R8, c[0x0][0x3c0] ;  /* 0x0000f000ff087b82 */ /* 0x000e620000000a00 */
[----:B---3--:R-:W-:-:S05]  /*08e0*/  IMAD.WIDE.U32 R20, R13, 0x4, R20 ;  /* 0x000000040d147825 */ /* 0x008fca00078e0014 */
[----:B------:R-:W3:Y:S02]  /*08f0*/  LDG.E R10, desc[UR8][R20.64] ;  /* 0x00000008140a7981 */ /* 0x000ee4000c1e1900 */
[----:B------:R-:W1:Y:S01]  /*0900*/  LDC.64 R2, c[0x0][0x3c8] ;  /* 0x0000f200ff027b82 */ /* 0x000e620000000a00 */
[----:B0-----:R-:W-:-:S05]  /*0910*/  IMAD.WIDE.U32 R4, R13, 0x4, R4 ;  /* 0x000000040d047825 */ /* 0x001fca00078e0004 */
[----:B------:R-:W3:Y:S01]  /*0920*/  LDG.E R19, desc[UR8][R4.64] ;  /* 0x0000000804137981 */ /* 0x000ee2000c1e1900 */
[----:B----4-:R-:W-:-:S06]  /*0930*/  IMAD.WIDE.U32 R6, R13, 0x4, R6 ;  /* 0x000000040d067825 */ /* 0x010fcc00078e0006 */
[----:B------:R0:W4:Y:S01]  /*0940*/  LDG.E R6, desc[UR8][R6.64] ;  /* 0x0000000806067981 */ /* 0x000122000c1e1900 */
[----:B-1----:R-:W-:-:S06]  /*0950*/  IMAD.WIDE.U32 R8, R13, 0x4, R8 ;  /* 0x000000040d087825 */ /* 0x002fcc00078e0008 */
[----:B------:R-:W4:Y:S01]  /*0960*/  LDG.E R9, desc[UR8][R8.64] ;  /* 0x0000000808097981 */ /* 0x000f22000c1e1900 */
[----:B------:R-:W-:-:S05]  /*0970*/  IMAD.WIDE.U32 R2, R13, 0x4, R2 ;  /* 0x000000040d027825 */ /* 0x000fca00078e0002 */
[----:B------:R1:W4:Y:S01]  /*0980*/  LDG.E R18, desc[UR8][R2.64] ;  /* 0x0000000802127981 */ /* 0x000322000c1e1900 */
[----:B------:R-:W-:Y:S01]  /*0990*/  BSSY.RELIABLE B1, `(.L_x_2) ;  /* 0x0000060000017945 */ /* 0x000fe20003800100 */
[----:B--2--5:R-:W-:Y:S02]  /*09a0*/  IMAD.IADD R24, R14, 0x1, -R11 ;  /* 0x000000010e187824 */ /* 0x024fe400078e0a0b */
[----:B---3--:R-:W-:-:S03]  /*09b0*/  IMAD.IADD R22, R17, 0x1, -R10 ;  /* 0x0000000111167824 */ /* 0x008fc600078e0a0a */
[----:B------:R-:W-:Y:S02]  /*09c0*/  IABS R20, R24 ;  /* 0x0000001800147213 */ /* 0x000fe40000000000 */
[----:B------:R-:W-:Y:S02]  /*09d0*/  IABS R21, R22 ;  /* 0x0000001600157213 */ /* 0x000fe40000000000 */
[----:B------:R-:W-:Y:S01]  /*09e0*/  IADD3 R4, PT, PT, R12, -R19, RZ ;  /* 0x800000130c047210 */ /* 0x000fe20007ffe0ff */
[----:B0-----:R-:W-:Y:S02]  /*09f0*/  IMAD.IADD R7, R14, 0x1, -R19 ;  /* 0x000000010e077824 */ /* 0x001fe400078e0a13 */
[----:B------:R-:W-:Y:S01]  /*0a00*/  IMAD.IADD R20, R20, 0x1, R21 ;  /* 0x0000000114147824 */ /* 0x000fe200078e0215 */
[----:B-1----:R-:W-:Y:S01]  /*0a10*/  IABS R3, R4 ;  /* 0x0000000400037213 */ /* 0x002fe20000000000 */
[--C-:B----4-:R-:W-:Y:S01]  /*0a20*/  IMAD.IADD R8, R17, 0x1, -R6.reuse ;  /* 0x0000000111087824 */ /* 0x110fe200078e0a06 */
[----:B------:R-:W-:Y:S01]  /*0a30*/  IABS R4, R7 ;  /* 0x0000000700047213 */ /* 0x000fe20000000000 */
[----:B------:R-:W-:-:S03]  /*0a40*/  IMAD.IADD R5, R15, 0x1, -R6 ;  /* 0x000000010f057824 */ /* 0x000fc600078e0a06 */
[----:B------:R-:W-:Y:S02]  /*0a50*/  IABS R7, R8 ;  /* 0x0000000800077213 */ /* 0x000fe40000000000 */
[----:B------:R-:W-:Y:S01]  /*0a60*/  IADD3 R21, PT, PT, R12, -R9, RZ ;  /* 0x800000090c157210 */ /* 0x000fe20007ffe0ff */
[----:B------:R-:W-:-:S03]  /*0a70*/  IMAD.IADD R23, R14, 0x1, -R9 ;  /* 0x000000010e177824 */ /* 0x000fc600078e0a09 */
[----:B------:R-:W-:Y:S02]  /*0a80*/  IABS R8, R21 ;  /* 0x0000001500087213 */ /* 0x000fe40000000000 */
[----:B------:R-:W-:Y:S01]  /*0a90*/  IABS R21, R23 ;  /* 0x0000001700157213 */ /* 0x000fe20000000000 */
[--C-:B------:R-:W-:Y:S02]  /*0aa0*/  IMAD.IADD R22, R15, 0x1, -R18.reuse ;  /* 0x000000010f167824 */ /* 0x100fe400078e0a12 */
[----:B------:R-:W-:Y:S01]  /*0ab0*/  IMAD.IADD R2, R17, 0x1, -R18 ;  /* 0x0000000111027824 */ /* 0x000fe200078e0a12 */
[----:B------:R-:W-:Y:S01]  /*0ac0*/  MOV R23, R7 ;  /* 0x0000000700177202 */ /* 0x000fe20000000f00 */
[----:B------:R-:W-:Y:S01]  /*0ad0*/  IMAD.MOV.U32 R24, RZ, RZ, R8 ;  /* 0x000000ffff187224 */ /* 0x000fe200078e0008 */
[----:B------:R-:W-:Y:S01]  /*0ae0*/  IABS R22, R22 ;  /* 0x0000001600167213 */ /* 0x000fe20000000000 */
[----:B------:R-:W-:Y:S01]  /*0af0*/  IMAD.MOV.U32 R25, RZ, RZ, R21 ;  /* 0x000000ffff197224 */ /* 0x000fe200078e0015 */
[----:B------:R-:W-:-:S02]  /*0b00*/  IABS R5, R5 ;  /* 0x0000000500057213 */ /* 0x000fc40000000000 */
[----:B------:R-:W-:Y:S01]  /*0b10*/  IABS R2, R2 ;  /* 0x0000000200027213 */ /* 0x000fe20000000000 */
[----:B------:R-:W-:Y:S01]  /*0b20*/  IMAD.IADD R8, R4, 0x1, R23 ;  /* 0x0000000104087824 */ /* 0x000fe200078e0217 */
[----:B------:R-:W-:Y:S01]  /*0b30*/  IADD3 R7, PT, PT, R3, R5, RZ ;  /* 0x0000000503077210 */ /* 0x000fe20007ffe0ff */
[----:B------:R-:W-:Y:S01]  /*0b40*/  IMAD.IADD R21, R24, 0x1, R22 ;  /* 0x0000000118157824 */ /* 0x000fe200078e0216 */
[----:B------:R-:W-:Y:S01]  /*0b50*/  IADD3 R22, PT, PT, R25, R2, RZ ;  /* 0x0000000219167210 */ /* 0x000fe20007ffe0ff */
[----:B------:R-:W-:-:S07]  /*0b60*/  IMAD.MOV.U32 R23, RZ, RZ, RZ ;  /* 0x000000ffff177224 */ /* 0x000fce00078e00ff */
.L_x_6:
[----:B------:R-:W0:Y:S08]  /*0b70*/  LDC.64 R4, c[0x0][0x3d0] ;  /* 0x0000f400ff047b82 */ /* 0x000e300000000a00 */
[----:B------:R-:W1:Y:S01]  /*0b80*/  LDC.64 R2, c[0x0][0x3d8] ;  /* 0x0000f600ff027b82 */ /* 0x000e620000000a00 */
[----:B0-----:R-:W-:-:S06]  /*0b90*/  IMAD.WIDE.U32 R4, R23, 0x4, R4 ;  /* 0x0000000417047825 */ /* 0x001fcc00078e0004 */
[----:B------:R-:W2:Y:S01]  /*0ba0*/  LDG.E R4, desc[UR8][R4.64] ;  /* 0x0000000804047981 */ /* 0x000ea2000c1e1900 */
[----:B-1----:R-:W-:-:S06]  /*0bb0*/  IMAD.WIDE.U32 R2, R23, 0x4, R2 ;  /* 0x0000000417027825 */ /* 0x002fcc00078e0002 */
[----:B------:R-:W3:Y:S01]  /*0bc0*/  LDG.E R3, desc[UR8][R2.64] ;  /* 0x0000000802037981 */ /* 0x000ee2000c1e1900 */
[----:B------:R-:W-:Y:S01]  /*0bd0*/  ISETP.NE.AND P0, PT, R23, RZ, PT ;  /* 0x000000ff1700720c */ /* 0x000fe20003f05270 */
[----:B--2---:R-:W-:-:S05]  /*0be0*/  IMAD.IADD R24, R4, 0x1, -R14 ;  /* 0x0000000104187824 */ /* 0x004fca00078e0a0e */
[----:B------:R-:W-:Y:S02]  /*0bf0*/  IABS R26, R24 ;  /* 0x00000018001a7213 */ /* 0x000fe40000000000 */
[----:B---3--:R-:W-:-:S04]  /*0c00*/  IADD3 R25, PT, PT, -R17, R3, RZ ;  /* 0x0000000311197210 */ /* 0x008fc80007ffe1ff */
[----:B------:R-:W-:Y:S01]  /*0c10*/  IABS R24, R25 ;  /* 0x0000001900187213 */ /* 0x000fe20000000000 */
[----:B------:R-:W-:Y:S02]  /*0c20*/  IMAD.MOV.U32 R25, RZ, RZ, R26 ;  /* 0x000000ffff197224 */ /* 0x000fe400078e001a */
[----:B------:R-:W-:Y:S02]  /*0c30*/  IMAD.IADD R26, R15, 0x1, -R10 ;  /* 0x000000010f1a7824 */ /* 0x000fe400078e0a0a */
[----:B------:R-:W-:Y:S01]  /*0c40*/  IMAD.IADD R24, R24, 0x1, R25 ;  /* 0x0000000118187824 */ /* 0x000fe200078e0219 */
[----:B------:R-:W-:Y:S02]  /*0c50*/  IADD3 R25, PT, PT, R12, -R11, RZ ;  /* 0x8000000b0c197210 */ /* 0x000fe40007ffe0ff */
[----:B------:R-:W-:Y:S02]  /*0c60*/  IABS R2, R26 ;  /* 0x0000001a00027213 */ /* 0x000fe40000000000 */
[----:B------:R-:W-:-:S04]  /*0c70*/  IABS R5, R25 ;  /* 0x0000001900057213 */ /* 0x000fc80000000000 */
[----:B------:R-:W-:Y:S01]  /*0c80*/  IADD3 R2, PT, PT, R24, R5, R2 ;  /* 0x0000000518027210 */ /* 0x000fe20007ffe002 */
[----:B------:R-:W-:Y:S01]  /*0c90*/  IMAD.IADD R5, R4, 0x1, -R12 ;  /* 0x0000000104057824 */ /* 0x000fe200078e0a0c */
[----:B------:R-:W-:-:S04]  /*0ca0*/  IADD3 R25, PT, PT, -R15, R3, RZ ;  /* 0x000000030f197210 */ /* 0x000fc80007ffe1ff */
[----:B------:R-:W-:Y:S02]  /*0cb0*/  IABS R26, R5 ;  /* 0x00000005001a7213 */ /* 0x000fe40000000000 */
[----:B------:R-:W-:Y:S01]  /*0cc0*/  IABS R5, R25 ;  /* 0x0000001900057213 */ /* 0x000fe20000000000 */
[----:B------:R-:W-:-:S04]  /*0cd0*/  IMAD.IADD R25, R4, 0x1, -R11 ;  /* 0x0000000104197824 */ /* 0x000fc800078e0a0b */
[----:B------:R-:W-:Y:S01]  /*0ce0*/  IMAD.IADD R5, R5, 0x1, R26 ;  /* 0x0000000105057824 */ /* 0x000fe200078e021a */
[----:B------:R-:W-:Y:S02]  /*0cf0*/  IADD3 R26, PT, PT, -R10, R3, RZ ;  /* 0x000000030a1a7210 */ /* 0x000fe40007ffe1ff */
[----:B------:R-:W-:Y:S02]  /*0d00*/  IABS R27, R25 ;  /* 0x00000019001b7213 */ /* 0x000fe40000000000 */
[----:B------:R-:W-:Y:S02]  /*0d10*/  VIADDMNMX R2, R5, R20, R2, PT ;  /* 0x0000001405027246 */ /* 0x000fe40003800102 */
[----:B------:R-:W-:Y:S01]  /*0d20*/  IABS R25, R26 ;  /* 0x0000001a00197213 */ /* 0x000fe20000000000 */
[----:B------:R-:W-:Y:S02]  /*0d30*/  IMAD.MOV.U32 R26, RZ, RZ, R27 ;  /* 0x000000ffff1a7224 */ /* 0x000fe400078e001b */
[----:B------:R-:W-:-:S05]  /*0d40*/  VIADD R2, R2, 0x1 ;  /* 0x0000000102027836 */ /* 0x000fca0000000000 */
[----:B------:R-:W-:Y:S01]  /*0d50*/  VIADDMNMX R2, R25, R26, R2, PT ;  /* 0x0000001a19027246 */ /* 0x000fe20003800102 */
[--C-:B------:R-:W-:Y:S02]  /*0d60*/  IMAD.IADD R26, R8, 0x1, R5.reuse ;  /* 0x00000001081a7824 */ /* 0x100fe400078e0205 */
[----:B------:R-:W-:Y:S01]  /*0d70*/  IMAD.IADD R5, R22, 0x1, R5 ;  /* 0x0000000116057824 */ /* 0x000fe200078e0205 */
[----:B------:R-:W-:Y:S01]  /*0d80*/  IADD3 R27, PT, PT, -R19, R4, RZ ;  /* 0x00000004131b7210 */ /* 0x000fe20007ffe1ff */
[----:B------:R-:W-:Y:S01]  /*0d90*/  IMAD.IADD R25, R3, 0x1, -R6 ;  /* 0x0000000103197824 */ /* 0x000fe200078e0a06 */
[----:B------:R-:W-:Y:S01]  /*0da0*/  VIADDMNMX R26, R24, R7, R26, PT ;  /* 0x00000007181a7246 */ /* 0x000fe2000380011a */
[----:B------:R-:W-:Y:S01]  /*0db0*/  IMAD.IADD R4, R4, 0x1, -R9 ;  /* 0x0000000104047824 */ /* 0x000fe200078e0a09 */
[----:B------:R-:W-:Y:S02]  /*0dc0*/  VIADDMNMX R24, R24, R21, R5, PT ;  /* 0x0000001518187246 */ /* 0x000fe40003800105 */
[----:B------:R-:W-:-:S02]  /*0dd0*/  IABS R27, R27 ;  /* 0x0000001b001b7213 */ /* 0x000fc40000000000 */
[----:B------:R-:W-:Y:S02]  /*0de0*/  IABS R25, R25 ;  /* 0x0000001900197213 */ /* 0x000fe40000000000 */
[----:B------:R-:W-:Y:S02]  /*0df0*/  IADD3 R26, PT, PT, R26, 0x1, RZ ;  /* 0x000000011a1a7810 */ /* 0x000fe40007ffe0ff */
[----:B------:R-:W-:Y:S01]  /*0e00*/  IADD3 R3, PT, PT, -R18, R3, RZ ;  /* 0x0000000312037210 */ /* 0x000fe20007ffe1ff */
[----:B------:R-:W-:Y:S01]  /*0e10*/  VIADD R24, R24, 0x1 ;  /* 0x0000000118187836 */ /* 0x000fe20000000000 */
[----:B------:R-:W-:Y:S02]  /*0e20*/  VIADDMNMX R25, R25, R27, R26, PT ;  /* 0x0000001b19197246 */ /* 0x000fe4000380011a */
[----:B------:R-:W-:Y:S02]  /*0e30*/  IABS R4, R4 ;  /* 0x0000000400047213 */ /* 0x000fe40000000000 */
[----:B------:R-:W-:Y:S01]  /*0e40*/  IABS R3, R3 ;  /* 0x0000000300037213 */ /* 0x000fe20000000000 */
[----:B------:R-:W-:-:S03]  /*0e50*/  IMAD R25, R2, UR4, R25 ;  /* 0x0000000402197c24 */ /* 0x000fc6000f8e0219 */
[----:B------:R-:W-:-:S05]  /*0e60*/  VIADDMNMX R24, R3, R4, R24, PT ;  /* 0x0000000403187246 */ /* 0x000fca0003800118 */
[----:B------:R-:W-:Y:S01]  /*0e70*/  IMAD R24, R25, UR4, R24 ;  /* 0x0000000419187c24 */ /* 0x000fe2000f8e0218 */
[----:B------:R-:W-:Y:S06]  /*0e80*/  @!P0 BRA `(.L_x_3) ;  /* 0x0000000000248947 */ /* 0x000fec0003800000 */
[----:B------:R-:W-:Y:S01]  /*0e90*/  IMAD.MOV R4, RZ, RZ, -R23 ;  /* 0x000000ffff047224 */ /* 0x000fe200078e0a17 */
[----:B------:R-:W-:-:S07]  /*0ea0*/  MOV R2, R1 ;  /* 0x0000000100027202 */ /* 0x000fce0000000f00 */
.L_x_5:
[----:B------:R-:W2:Y:S02]  /*0eb0*/  LDL R3, [R2] ;  /* 0x0000000002037983 */ /* 0x000ea40000100800 */
[----:B--2---:R-:W-:-:S13]  /*0ec0*/  ISETP.NE.AND P0, PT, R24, R3, PT ;  /* 0x000000031800720c */ /* 0x004fda0003f05270 */
[----:B------:R-:W-:Y:S05]  /*0ed0*/  @!P0 BRA `(.L_x_4) ;  /* 0x00000000002c8947 */ /* 0x000fea0003800000 */
[----:B------:R-:W-:Y:S02]  /*0ee0*/  VIADD R4, R4, 0x1 ;  /* 0x0000000104047836 */ /* 0x000fe40000000000 */
[----:B------:R-:W-:-:S03]  /*0ef0*/  VIADD R2, R2, 0x4 ;  /* 0x0000000402027836 */ /* 0x000fc60000000000 */
[----:B------:R-:W-:-:S13]  /*0f00*/  ISETP.NE.AND P0, PT, R4, RZ, PT ;  /* 0x000000ff0400720c */ /* 0x000fda0003f05270 */
[----:B------:R-:W-:Y:S05]  /*0f10*/  @P0 BRA `(.L_x_5) ;  /* 0xfffffffc00e40947 */ /* 0x000fea000383ffff */
.L_x_3:
[C---:B------:R-:W-:Y:S01]  /*0f20*/  LEA R2, R23.reuse, R1, 0x2 ;  /* 0x0000000117027211 */ /* 0x040fe200078e10ff */
[----:B------:R-:W-:-:S04]  /*0f30*/  VIADD R23, R23, 0x1 ;  /* 0x0000000117177836 */ /* 0x000fc80000000000 */
[----:B------:R2:W-:Y:S01]  /*0f40*/  STL [R2], R24 ;  /* 0x0000001802007387 */ /* 0x0005e20000100800 */
[----:B------:R-:W-:-:S13]  /*0f50*/  ISETP.NE.AND P0, PT, R23, UR5, PT ;  /* 0x0000000517007c0c */ /* 0x000fda000bf05270 */
[----:B------:R-:W-:Y:S05]  /*0f60*/  @!P0 BREAK.RELIABLE B1 ;  /* 0x0000000000018942 */ /* 0x000fea0003800100 */
[----:B--2---:R-:W-:Y:S05]  /*0f70*/  @!P0 BRA `(.L_x_1) ;  /* 0x0000000000248947 */ /* 0x004fea0003800000 */
[----:B------:R-:W-:Y:S05]  /*0f80*/  BRA `(.L_x_6) ;  /* 0xfffffff800f87947 */ /* 0x000fea000383ffff */
.L_x_4:
[----:B------:R-:W-:Y:S05]  /*0f90*/  BSYNC.RELIABLE B1 ;  /* 0x0000000000017941 */ /* 0x000fea0003800100 */
.L_x_2:
[----:B------:R-:W0:Y:S01]  /*0fa0*/  LDCU UR6, c[0x0][0x3e8] ;  /* 0x00007d00ff0677ac */ /* 0x000e220008000800 */
[----:B------:R-:W-:Y:S01]  /*0fb0*/  IMAD R23, R23, 0x4, R1 ;  /* 0x0000000417177824 */ /* 0x000fe200078e0201 */
[----:B------:R-:W-:-:S04]  /*0fc0*/  IADD3 R13, PT, PT, R13, 0x1, RZ ;  /* 0x000000010d0d7810 */ /* 0x000fc80007ffe0ff */
[----:B------:R1:W-:Y:S01]  /*0fd0*/  STL [R23], R24 ;  /* 0x0000001817007387 */ /* 0x0003e20000100800 */
[----:B0-----:R-:W-:-:S13]  /*0fe0*/  ISETP.NE.AND P0, PT, R13, UR6, PT ;  /* 0x000000060d007c0c */ /* 0x001fda000bf05270 */
[----:B-1----:R-:W-:Y:S05]  /*0ff0*/  @P0 BRA `(.L_x_7) ;  /* 0xfffffff000800947 */ /* 0x002fea000383ffff */
[----:B------:R-:W-:-:S07]  /*1000*/  IMAD.MOV.U32 R0, RZ, RZ, 0x1 ;  /* 0x00000001ff007424 */ /* 0x000fce00078e00ff */
.L_x_1:
[----:B------:R-:W-:Y:S05]  /*1010*/  BSYNC.RECONVERGENT B0 ;  /* 0x0000000000007941 */ /* 0x000fea0003800200 */
.L_x_0:
[----:B------:R-:W0:Y:S02]  /*1020*/  LDCU.64 UR6, c[0x0][0x3f0] ;  /* 0x00007e00ff0677ac */ /* 0x000e240008000a00 */
[----:B0-----:R-:W-:-:S04]  /*1030*/  IADD3 R2, P0, PT, R16, UR6, RZ ;  /* 0x0000000610027c10 */ /* 0x001fc8000ff1e0ff */
[----:B------:R-:W-:-:S05]  /*1040*/  LEA.HI.X.SX32 R3, R16, UR7, 0x1, P0 ;  /* 0x0000000710037c11 */ /* 0x000fca00080f0eff */
[----:B------:R-:W-:Y:S01]  /*1050*/  STG.E.U8 desc[UR8][R2.64], R0 ;  /* 0x0000000002007986 */ /* 0x000fe2000c101108 */
[----:B------:R-:W-:Y:S05]  /*1060*/  EXIT ;  /* 0x000000000000794d */ /* 0x000fea0003800000 */
.L_x_8:
[----:B------:R-:W-:-:S00]  /*1070*/  BRA `(.L_x_8) ;  /* 0xfffffffc00fc7947 */ /* 0x000fc0000383ffff */
[----:B------:R-:W-:-:S00]  /*1080*/  NOP ;  /* 0x0000000000007918 */ /* 0x000fc00000000000 */
[----:B------:R-:W-:-:S00]  /*1090*/  NOP ;  /* 0x0000000000007918 */ /* 0x000fc00000000000 */
[----:B------:R-:W-:-:S00]  /*10a0*/  NOP ;  /* 0x0000000000007918 */ /* 0x000fc00000000000 */
[----:B------:R-:W-:-:S00]  /*10b0*/  NOP ;  /* 0x0000000000007918 */ /* 0x000fc00000000000 */
[----:B------:R-:W-:-:S00]  /*10c0*/  NOP ;  /* 0x0000000000007918 */ /* 0x000fc00000000000 */
[----:B------:R-:W-:-:S00]  /*10d0*/  NOP ;  /* 0x0000000000007918 */ /* 0x000fc00000000000 */
[----:B------:R-:W-:-:S00]  /*10e0*/  NOP ;  /* 0x0000000000007918 */ /* 0x000fc00000000000 */
[----:B------:R-:W-:-:S00]  /*10f0*/  NOP ;  /* 0x0000000000007918 */ /* 0x000fc00000000000 */
.L_x_17:


//--------------------- .text._Z9four_condPiS_S_S_iiiPb --------------------------
	.section	.text._Z9four_condPiS_S_S_iiiPb,"ax",@progbits
	.align	128
        .global         _Z9four_condPiS_S_S_iiiPb
        .type           _Z9four_condPiS_S_S_iiiPb,@function
        .size           _Z9four_condPiS_S_S_iiiPb,(.L_x_18 - _Z9four_condPiS_S_S_iiiPb)
        .other          _Z9four_condPiS_S_S_iiiPb,@"STO_CUDA_ENTRY STV_DEFAULT"
_Z9four_condPiS_S_S_iiiPb:
.text._Z9four_condPiS_S_S_iiiPb:
[----:B------:R-:W-:Y:S01]  /*0000*/  LDC R1, c[0x0][0x37c] ;  /* 0x0000df00ff017b82 */ /* 0x000fe20000000800 */
[----:B------:R-:W0:Y:S01]  /*0010*/  S2R R0, SR_CTAID.X ;  /* 0x0000000000007919 */ /* 0x000e220000002500 */
[----:B------:R-:W1:Y:S01]  /*0020*/  LDCU UR4, c[0x0][0x3a8] ;  /* 0x00007500ff0477ac */ /* 0x000e620008000800 */
[----:B------:R-:W0:Y:S02]  /*0030*/  S2R R3, SR_TID.X ;  /* 0x0000000000037919 */ /* 0x000e240000002100 */
[----:B0-----:R-:W-:-:S05]  /*0040*/  IMAD R0, R0, 0x100, R3 ;  /* 0x0000010000007824 */ /* 0x001fca00078e0203 */
[----:B-1----:R-:W-:-:S13]  /*0050*/  ISETP.GE.AND P0, PT, R0, UR4, PT ;  /* 0x0000000400007c0c */ /* 0x002fda000bf06270 */
[----:B------:R-:W-:Y:S05]  /*0060*/  @P0 EXIT ;  /* 0x000000000000094d */ /* 0x000fea0003800000 */
[----:B------:R-:W0:Y:S01]  /*0070*/  LDC.64 R6, c[0x0][0x380] ;  /* 0x0000e000ff067b82 */ /* 0x000e220000000a00 */
[----:B------:R-:W1:Y:S07]  /*0080*/  LDCU.64 UR4, c[0x0][0x358] ;  /* 0x00006b00ff0477ac */ /* 0x000e6e0008000a00 */
[----:B------:R-:W2:Y:S08]  /*0090*/  LDC.64 R2, c[0x0][0x388] ;  /* 0x0000e200ff027b82 */ /* 0x000eb00000000a00 */
[----:B------:R-:W3:Y:S08]  /*00a0*/  LDC.64 R4, c[0x0][0x398] ;  /* 0x0000e600ff047b82 */ /* 0x000ef00000000a00 */
[----:B------:R-:W4:Y:S01]  /*00b0*/  LDC.64 R8, c[0x0][0x390] ;  /* 0x0000e400ff087b82 */ /* 0x000f220000000a00 */
[----:B0-----:R-:W-:-:S06]  /*00c0*/  IMAD.WIDE R6, R0, 0x4, R6 ;  /* 0x0000000400067825 */ /* 0x001fcc00078e0206 */
[----:B-1----:R-:W4:Y:S01]  /*00d0*/  LDG.E R6, desc[UR4][R6.64] ;  /* 0x0000000406067981 */ /* 0x002f22000c1e1900 */
[----:B--2---:R-:W-:-:S06]  /*00e0*/  IMAD.WIDE R2, R0, 0x4, R2 ;  /* 0x0000000400027825 */ /* 0x004fcc00078e0202 */
[----:B------:R0:W5:Y:S01]  /*00f0*/  LDG.E R2, desc[UR4][R2.64] ;  /* 0x0000000402027981 */ /* 0x000162000c1e1900 */
[----:B---3--:R-:W-:-:S06]  /*0100*/  IMAD.WIDE R4, R0, 0x4, R4 ;  /* 0x0000000400047825 */ /* 0x008fcc00078e0204 */
[----:B------:R0:W5:Y:S01]  /*0110*/  LDG.E R5, desc[UR4][R4.64] ;  /* 0x0000000404057981 */ /* 0x000162000c1e1900 */
[----:B----4-:R-:W-:-:S06]  /*0120*/  IMAD.WIDE R8, R0, 0x4, R8 ;  /* 0x0000000400087825 */ /* 0x010fcc00078e0208 */
[----:B------:R0:W5:Y:S01]  /*0130*/  LDG.E R9, desc[UR4][R8.64] ;  /* 0x0000000408097981 */ /* 0x000162000c1e1900 */
[----:B------:R-:W-:Y:S04]  /*0140*/  BSSY.RECONVERGENT B0, `(.L_x_9) ;  /* 0x0000026000007945 */ /* 0x000fe80003800200 */
[----:B------:R-:W-:Y:S01]  /*0150*/  BSSY.RELIABLE B1, `(.L_x_10) ;  /* 0x0000013000017945 */ /* 0x000fe20003800100 */
[----:B------:R-:W-:-:S13]  /*0160*/  ISETP.NE.AND P0, PT, R6, 0x1, PT ;  /* 0x000000010600780c */ /* 0x000fda0003f05270 */
[----:B0-----:R-:W-:Y:S05]  /*0170*/  @P0 BRA `(.L_x_11) ;  /* 0x00000000001c0947 */ /* 0x001fea0003800000 */
[----:B------:R-:W0:Y:S01]  /*0180*/  LDCU UR6, c[0x0][0x3a4] ;  /* 0x00007480ff0677ac */ /* 0x000e220008000800 */
[----:B------:R-:W-:Y:S02]  /*0190*/  PLOP3.LUT P0, PT, PT, PT, PT, 0x8, 0x80 ;  /* 0x000000000080781c */ /* 0x000fe40003f0e170 */
[----:B0----5:R-:W-:-:S04]  /*01a0*/  ISETP.NE.AND P1, PT, R2, UR6, PT ;  /* 0x0000000602007c0c */ /* 0x021fc8000bf25270 */
[----:B------:R-:W-:-:S13]  /*01b0*/  ISETP.EQ.OR P1, PT, R2, 0x1, !P1 ;  /* 0x000000010200780c */ /* 0x000fda0004f22670 */
[----:B------:R-:W-:Y:S05]  /*01c0*/  @P1 BREAK.RELIABLE B1 ;  /* 0x0000000000011942 */ /* 0x000fea0003800100 */
[----:B------:R-:W-:Y:S05]  /*01d0*/  @P1 BRA `(.L_x_12) ;  /* 0x0000000000701947 */ /* 0x000fea0003800000 */
[----:B------:R-:W-:Y:S05]  /*01e0*/  BRA `(.L_x_13) ;  /* 0x0000000000247947 */ /* 0x000fea0003800000 */
.L_x_11:
[----:B------:R-:W0:Y:S02]  /*01f0*/  LDCU UR6, c[0x0][0x3a0] ;  /* 0x00007400ff0677ac */ /* 0x000e240008000800 */
[----:B0-----:R-:W-:-:S13]  /*0200*/  ISETP.NE.AND P0, PT, R6, UR6, PT ;  /* 0x0000000606007c0c */ /* 0x001fda000bf05270 */
[----:B------:R-:W-:Y:S05]  /*0210*/  @P0 BRA `(.L_x_13) ;  /* 0x0000000000180947 */ /* 0x000fea0003800000 */
[----:B------:R-:W0:Y:S01]  /*0220*/  LDCU UR6, c[0x0][0x3a4] ;  /* 0x00007480ff0677ac */ /* 0x000e220008000800 */
[C---:B-----5:R-:W-:Y:S02]  /*0230*/  ISETP.NE.AND P1, PT, R2.reuse, 0x1, PT ;  /* 0x000000010200780c */ /* 0x060fe40003f25270 */
[----:B------:R-:W-:Y:S02]  /*0240*/  PLOP3.LUT P0, PT, PT, PT, PT, 0x8, 0x80 ;  /* 0x000000000080781c */ /* 0x000fe40003f0e170 */
[----:B0-----:R-:W-:-:S13]  /*0250*/  ISETP.EQ.OR P1, PT, R2, UR6, !P1 ;  /* 0x0000000602007c0c */ /* 0x001fda000cf22670 */
[----:B------:R-:W-:Y:S05]  /*0260*/  @P1 BREAK.RELIABLE B1 ;  /* 0x0000000000011942 */ /* 0x000fea0003800100 */
[----:B------:R-:W-:Y:S05]  /*0270*/  @P1 BRA `(.L_x_12) ;  /* 0x0000000000481947 */ /* 0x000fea0003800000 */
.L_x_13:
[----:B------:R-:W-:Y:S05]  /*0280*/  BSYNC.RELIABLE B1 ;  /* 0x0000000000017941 */ /* 0x000fea0003800100 */
.L_x_10:
[----:B-----5:R-:W-:-:S13]  /*0290*/  ISETP.NE.AND P0, PT, R9, 0x1, PT ;  /* 0x000000010900780c */ /* 0x020fda0003f05270 */
[----:B------:R-:W-:Y:S05]  /*02a0*/  @P0 BRA `(.L_x_14) ;  /* 0x0000000000180947 */ /* 0x000fea0003800000 */
[----:B------:R-:W0:Y:S01]  /*02b0*/  LDCU UR6, c[0x0][0x3a4] ;  /* 0x00007480ff0677ac */ /* 0x000e220008000800 */
[----:B------:R-:W-:Y:S02]  /*02c0*/  PLOP3.LUT P0, PT, PT, PT, PT, 0x8, 0x80 ;  /* 0x000000000080781c */ /* 0x000fe40003f0e170 */
[----:B0-----:R-:W-:-:S04]  /*02d0*/  ISETP.NE.AND P1, PT, R5, UR6, PT ;  /* 0x0000000605007c0c */ /* 0x001fc8000bf25270 */
[----:B------:R-:W-:-:S13]  /*02e0*/  ISETP.EQ.OR P1, PT, R5, 0x1, !P1 ;  /* 0x000000010500780c */ /* 0x000fda0004f22670 */
[----:B------:R-:W-:Y:S05]  /*02f0*/  @P1 BRA `(.L_x_12) ;  /* 0x0000000000281947 */ /* 0x000fea0003800000 */
[----:B------:R-:W-:Y:S05]  /*0300*/  BRA `(.L_x_15) ;  /* 0x0000000000207947 */ /* 0x000fea0003800000 */
.L_x_14:
[----:B------:R-:W0:Y:S02]  /*0310*/  LDCU UR6, c[0x0][0x3a0] ;  /* 0x00007400ff0677ac */ /* 0x000e240008000800 */
[----:B0-----:R-:W-:-:S13]  /*0320*/  ISETP.NE.AND P0, PT, R9, UR6, PT ;  /* 0x0000000609007c0c */ /* 0x001fda000bf05270 */
[----:B------:R-:W-:Y:S05]  /*0330*/  @P0 BRA `(.L_x_15) ;  /* 0x0000000000140947 */ /* 0x000fea0003800000 */
[----:B------:R-:W0:Y:S01]  /*0340*/  LDCU UR6, c[0x0][0x3a4] ;  /* 0x00007480ff0677ac */ /* 0x000e220008000800 */
[C---:B------:R-:W-:Y:S02]  /*0350*/  ISETP.NE.AND P1, PT, R5.reuse, 0x1, PT ;  /* 0x000000010500780c */ /* 0x040fe40003f25270 */
[----:B------:R-:W-:Y:S02]  /*0360*/  PLOP3.LUT P0, PT, PT, PT, PT, 0x8, 0x80 ;  /* 0x000000000080781c */ /* 0x000fe40003f0e170 */
[----:B0-----:R-:W-:-:S13]  /*0370*/  ISETP.EQ.OR P1, PT, R5, UR6, !P1 ;  /* 0x0000000605007c0c */ /* 0x001fda000cf22670 */
[----:B------:R-:W-:Y:S05]  /*0380*/  @P1 BRA `(.L_x_12) ;  /* 0x0000000000041947 */ /* 0x000fea0003800000 */
.L_x_15:
[----:B------:R-:W-:-:S13]  /*0390*/  PLOP3.LUT P0, PT, PT, PT, PT, 0x80, 0x8 ;  /* 0x000000000008781c */ /* 0x000fda0003f0f070 */
.L_x_12:
[----:B------:R-:W-:Y:S05]  /*03a0*/  BSYNC.RECONVERGENT B0 ;  /* 0x0000000000007941 */ /* 0x000fea0003800200 */
.L_x_9:
[----:B------:R-:W-:Y:S05]  /*03b0*/  WARPSYNC.ALL ;  /* 0x0000000000007948 */ /* 0x000fea0003800000 */
[----:B------:R-:W-:Y:S01]  /*03c0*/  IMAD.IADD R2, R2, 0x1, -R5 ;  /* 0x0000000102027824 */ /* 0x000fe200078e0a05 */
[----:B------:R-:W0:Y:S01]  /*03d0*/  LDCU.64 UR6, c[0x0][0x3b0] ;  /* 0x00007600ff0677ac */ /* 0x000e220008000a00 */
[----:B------:R-:W-:Y:S02]  /*03e0*/  IMAD.IADD R3, R6, 0x1, -R9 ;  /* 0x0000000106037824 */ /* 0x000fe400078e0a09 */
[----:B------:R-:W-:Y:S01]  /*03f0*/  IMAD.IADD R6, R9, 0x1, -R6 ;  /* 0x0000000109067824 */ /* 0x000fe200078e0a06 */
[----:B------:R-:W-:-:S02]  /*0400*/  IABS R2, R2 ;  /* 0x0000000200027213 */ /* 0x000fc40000000000 */
[----:B------:R-:W-:-:S03]  /*0410*/  IABS R4, R3 ;  /* 0x0000000300047213 */ /* 0x000fc60000000000 */
[----:B------:R-:W-:Y:S02]  /*0420*/  IMAD.MOV.U32 R3, RZ, RZ, R2 ;  /* 0x000000ffff037224 */ /* 0x000fe400078e0002 */
[----:B------:R-:W-:-:S04]  /*0430*/  IMAD.MOV.U32 R2, RZ, RZ, R4 ;  /* 0x000000ffff027224 */ /* 0x000fc800078e0004 */
[----:B------:R-:W-:-:S05]  /*0440*/  IMAD.IADD R2, R3, 0x1, -R2 ;  /* 0x0000000103027824 */ /* 0x000fca00078e0a02 */
[----:B------:R-:W-:Y:S02]  /*0450*/  IABS R4, R2 ;  /* 0x0000000200047213 */ /* 0x000fe40000000000 */
[----:B------:R-:W-:Y:S02]  /*0460*/  IABS R2, R6 ;  /* 0x0000000600027213 */ /* 0x000fe40000000000 */
[----:B------:R-:W-:Y:S02]  /*0470*/  LOP3.LUT R5, R4, 0x1, RZ, 0xc0, !PT ;  /* 0x0000000104057812 */ /* 0x000fe400078ec0ff */
[----:B------:R-:W-:Y:S02]  /*0480*/  VIMNMX R2, PT, PT, R3, R2, PT ;  /* 0x0000000203027248 */ /* 0x000fe40003fe0100 */
[----:B------:R-:W-:-:S03]  /*0490*/  ISETP.NE.U32.AND P1, PT, R5, 0x1, PT ;  /* 0x000000010500780c */ /* 0x000fc60003f25070 */
[----:B------:R-:W-:Y:S01]  /*04a0*/  IMAD.SHL.U32 R3, R2, 0x2, RZ ;  /* 0x0000000202037824 */ /* 0x000fe200078e00ff */
[C---:B------:R-:W-:Y:S01]  /*04b0*/  ISETP.GT.AND P1, PT, R4.reuse, 0x1, !P1 ;  /* 0x000000010400780c */ /* 0x040fe20004f24270 */
[----:B------:R-:W-:-:S03]  /*04c0*/  VIADD R4, R4, 0x3 ;  /* 0x0000000304047836 */ /* 0x000fc60000000000 */
[----:B------:R-:W-:Y:S02]  /*04d0*/  PLOP3.LUT P0, PT, P0, P1, PT, 0x80, 0x8 ;  /* 0x000000000008781c */ /* 0x000fe40000703070 */
[C---:B0-----:R-:W-:Y:S02]  /*04e0*/  IADD3 R2, P1, PT, R0.reuse, UR6, RZ ;  /* 0x0000000600027c10 */ /* 0x041fe4000ff3e0ff */
[----:B------:R-:W-:Y:S02]  /*04f0*/  ISETP.GE.AND P0, PT, R3, R4, P0 ;  /* 0x000000040300720c */ /* 0x000fe40000706270 */
[----:B------:R-:W-:Y:S02]  /*0500*/  LEA.HI.X.SX32 R3, R0, UR7, 0x1, P1 ;  /* 0x0000000700037c11 */ /* 0x000fe400088f0eff */
[----:B------:R-:W-:-:S05]  /*0510*/  SEL R5, RZ, 0x1, !P0 ;  /* 0x00000001ff057807 */ /* 0x000fca0004000000 */
[----:B------:R-:W-:Y:S01]  /*0520*/  STG.E.U8 desc[UR4][R2.64], R5 ;  /* 0x0000000502007986 */ /* 0x000fe2000c101104 */
[----:B------:R-:W-:Y:S05]  /*0530*/  EXIT ;  /* 0x000000000000794d */ /* 0x000fea0003800000 */
.L_x_16:
        /* <DEDUP_REMOVED lines=12> */
.L_x_18:


//--------------------- .nv.shared.reserved.0     --------------------------
	.section	.nv.shared.reserved.0,"aw",@nobits
	.weak		__nv_reservedSMEM_offset_0_alias
	.size		__nv_reservedSMEM_offset_0_alias, 0, 64
	.other		__nv_reservedSMEM_offset_0_alias,@"STO_CUDA_RESERVED_SHARED STV_DEFAULT"
__nv_reservedSMEM_offset_0_alias:
	.zero		0
	.zero		64


//--------------------- .nv.constant0._Z4findPiS_S_S_S_S_S_S_S_S_S_S_iiiiPb --------------------------
	.section	.nv.constant0._Z4findPiS_S_S_S_S_S_S_S_S_S_S_iiiiPb,"a",@progbits
	.sectionflags	@""
	.align	4
.nv.constant0._Z4findPiS_S_S_S_S_S_S_S_S_S_S_iiiiPb:
	.zero		1016


//--------------------- .nv.constant0._Z9four_condPiS_S_S_iiiPb --------------------------
	.section	.nv.constant0._Z9four_condPiS_S_S_iiiPb,"a",@progbits
	.sectionflags	@""
	.align	4
.nv.constant0._Z9four_condPiS_S_S_iiiPb:
	.zero		952


//--------------------- SYMBOLS --------------------------

	.type		.nv.reservedSmem.offset0,@object
	.size		.nv.reservedSmem.offset0,0x4
